//
// Generated by NVIDIA NVVM Compiler
//
// Compiler Build ID: CL-36424714
// Cuda compilation tools, release 13.0, V13.0.88
// Based on NVVM 20.0.0
//

.version 9.0
.target sm_100
.address_size 64

	// .globl	_Z6Phase1Psii
// _ZZ6Phase1PsiiE1C has been demoted
// _ZZ6Phase2PsiiE8Diagonal has been demoted
// _ZZ6Phase2PsiiE1A has been demoted
// _ZZ6Phase2PsiiE1B has been demoted
// _ZZ6Phase3PsiiE1A has been demoted
// _ZZ6Phase3PsiiE1B has been demoted
// _ZZ6Phase3PsiiE1C has been demoted

.visible .entry _Z6Phase1Psii(
	.param .u64 .ptr .align 1 _Z6Phase1Psii_param_0,
	.param .u32 _Z6Phase1Psii_param_1,
	.param .u32 _Z6Phase1Psii_param_2
)
{
	.reg .pred 	%p<10>;
	.reg .b16 	%rs<49>;
	.reg .b32 	%r<61>;
	.reg .b64 	%rd<7>;
	// demoted variable
	.shared .align 2 .b8 _ZZ6Phase1PsiiE1C[8192];
	ld.param.u64 	%rd3, [_Z6Phase1Psii_param_0];
	ld.param.u32 	%r11, [_Z6Phase1Psii_param_1];
	ld.param.u32 	%r12, [_Z6Phase1Psii_param_2];
	cvta.to.global.u64 	%rd4, %rd3;
	mov.u32 	%r13, %tid.y;
	mov.u32 	%r14, %tid.x;
	mad.lo.s32 	%r15, %r11, %r12, %r11;
	shl.b32 	%r16, %r15, 6;
	mad.lo.s32 	%r17, %r12, %r13, %r14;
	add.s32 	%r18, %r17, %r16;
	mul.wide.s32 	%rd5, %r18, 2;
	add.s64 	%rd1, %rd4, %rd5;
	ld.global.u16 	%rs1, [%rd1];
	shl.b32 	%r19, %r13, 7;
	mov.u32 	%r20, _ZZ6Phase1PsiiE1C;
	add.s32 	%r21, %r20, %r19;
	shl.b32 	%r22, %r14, 1;
	add.s32 	%r1, %r21, %r22;
	st.shared.u16 	[%r1], %rs1;
	shl.b32 	%r23, %r12, 5;
	add.s32 	%r24, %r18, %r23;
	mul.wide.s32 	%rd6, %r24, 2;
	add.s64 	%rd2, %rd4, %rd6;
	ld.global.u16 	%rs2, [%rd2];
	st.shared.u16 	[%r1+4096], %rs2;
	ld.global.u16 	%rs3, [%rd1+64];
	st.shared.u16 	[%r1+64], %rs3;
	ld.global.u16 	%rs4, [%rd2+64];
	st.shared.u16 	[%r1+4160], %rs4;
	bar.sync 	0;
	add.s32 	%r59, %r21, 4098;
	add.s32 	%r25, %r22, %r20;
	add.s32 	%r58, %r25, 128;
	mov.b32 	%r60, 4096;
$L__BB0_1:
	ld.shared.u16 	%rs5, [%r59+-4098];
	cvt.s32.s16 	%r26, %rs5;
	ld.shared.u16 	%rs6, [%r58+-128];
	cvt.s32.s16 	%r27, %rs6;
	add.s32 	%r28, %r27, %r26;
	ld.shared.u16 	%rs7, [%r1];
	cvt.s32.s16 	%r29, %rs7;
	setp.lt.s32 	%p1, %r28, %r29;
	add.s16 	%rs8, %rs6, %rs5;
	selp.b16 	%rs9, %rs8, %rs7, %p1;
	st.shared.u16 	[%r1], %rs9;
	ld.shared.u16 	%rs10, [%r59+-2];
	cvt.s32.s16 	%r30, %rs10;
	ld.shared.u16 	%rs11, [%r58+-128];
	cvt.s32.s16 	%r31, %rs11;
	add.s32 	%r32, %r31, %r30;
	ld.shared.u16 	%rs12, [%r1+4096];
	cvt.s32.s16 	%r33, %rs12;
	setp.lt.s32 	%p2, %r32, %r33;
	add.s16 	%rs13, %rs11, %rs10;
	selp.b16 	%rs14, %rs13, %rs12, %p2;
	st.shared.u16 	[%r1+4096], %rs14;
	ld.shared.u16 	%rs15, [%r59+-4098];
	cvt.s32.s16 	%r34, %rs15;
	ld.shared.u16 	%rs16, [%r58+-64];
	cvt.s32.s16 	%r35, %rs16;
	add.s32 	%r36, %r35, %r34;
	ld.shared.u16 	%rs17, [%r1+64];
	cvt.s32.s16 	%r37, %rs17;
	setp.lt.s32 	%p3, %r36, %r37;
	add.s16 	%rs18, %rs16, %rs15;
	selp.b16 	%rs19, %rs18, %rs17, %p3;
	st.shared.u16 	[%r1+64], %rs19;
	ld.shared.u16 	%rs20, [%r59+-2];
	cvt.s32.s16 	%r38, %rs20;
	ld.shared.u16 	%rs21, [%r58+-64];
	cvt.s32.s16 	%r39, %rs21;
	add.s32 	%r40, %r39, %r38;
	ld.shared.u16 	%rs22, [%r1+4160];
	cvt.s32.s16 	%r41, %rs22;
	setp.lt.s32 	%p4, %r40, %r41;
	add.s16 	%rs23, %rs21, %rs20;
	selp.b16 	%rs24, %rs23, %rs22, %p4;
	st.shared.u16 	[%r1+4160], %rs24;
	bar.sync 	0;
	ld.shared.u16 	%rs25, [%r59+-4096];
	cvt.s32.s16 	%r42, %rs25;
	ld.shared.u16 	%rs26, [%r58];
	cvt.s32.s16 	%r43, %rs26;
	add.s32 	%r44, %r43, %r42;
	ld.shared.u16 	%rs27, [%r1];
	cvt.s32.s16 	%r45, %rs27;
	setp.lt.s32 	%p5, %r44, %r45;
	add.s16 	%rs28, %rs26, %rs25;
	selp.b16 	%rs29, %rs28, %rs27, %p5;
	st.shared.u16 	[%r1], %rs29;
	ld.shared.u16 	%rs30, [%r59];
	cvt.s32.s16 	%r46, %rs30;
	ld.shared.u16 	%rs31, [%r58];
	cvt.s32.s16 	%r47, %rs31;
	add.s32 	%r48, %r47, %r46;
	ld.shared.u16 	%rs32, [%r1+4096];
	cvt.s32.s16 	%r49, %rs32;
	setp.lt.s32 	%p6, %r48, %r49;
	add.s16 	%rs33, %rs31, %rs30;
	selp.b16 	%rs34, %rs33, %rs32, %p6;
	st.shared.u16 	[%r1+4096], %rs34;
	ld.shared.u16 	%rs35, [%r59+-4096];
	cvt.s32.s16 	%r50, %rs35;
	ld.shared.u16 	%rs36, [%r58+64];
	cvt.s32.s16 	%r51, %rs36;
	add.s32 	%r52, %r51, %r50;
	ld.shared.u16 	%rs37, [%r1+64];
	cvt.s32.s16 	%r53, %rs37;
	setp.lt.s32 	%p7, %r52, %r53;
	add.s16 	%rs38, %rs36, %rs35;
	selp.b16 	%rs39, %rs38, %rs37, %p7;
	st.shared.u16 	[%r1+64], %rs39;
	ld.shared.u16 	%rs40, [%r59];
	cvt.s32.s16 	%r54, %rs40;
	ld.shared.u16 	%rs41, [%r58+64];
	cvt.s32.s16 	%r55, %rs41;
	add.s32 	%r56, %r55, %r54;
	ld.shared.u16 	%rs42, [%r1+4160];
	cvt.s32.s16 	%r57, %rs42;
	setp.lt.s32 	%p8, %r56, %r57;
	add.s16 	%rs43, %rs41, %rs40;
	selp.b16 	%rs44, %rs43, %rs42, %p8;
	st.shared.u16 	[%r1+4160], %rs44;
	bar.sync 	0;
	add.s32 	%r60, %r60, 4;
	add.s32 	%r59, %r59, 4;
	add.s32 	%r58, %r58, 256;
	setp.ne.s32 	%p9, %r60, 4224;
	@%p9 bra 	$L__BB0_1;
	ld.shared.u16 	%rs45, [%r1];
	st.global.u16 	[%rd1], %rs45;
	ld.shared.u16 	%rs46, [%r1+4096];
	st.global.u16 	[%rd2], %rs46;
	ld.shared.u16 	%rs47, [%r1+64];
	st.global.u16 	[%rd1+64], %rs47;
	ld.shared.u16 	%rs48, [%r1+4160];
	st.global.u16 	[%rd2+64], %rs48;
	ret;

}
	// .globl	_Z6Phase2Psii
.visible .entry _Z6Phase2Psii(
	.param .u64 .ptr .align 1 _Z6Phase2Psii_param_0,
	.param .u32 _Z6Phase2Psii_param_1,
	.param .u32 _Z6Phase2Psii_param_2
)
{
	.reg .pred 	%p<11>;
	.reg .b16 	%rs<65>;
	.reg .b32 	%r<78>;
	.reg .b64 	%rd<15>;
	// demoted variable
	.shared .align 2 .b8 _ZZ6Phase2PsiiE8Diagonal[8192];
	// demoted variable
	.shared .align 2 .b8 _ZZ6Phase2PsiiE1A[8192];
	// demoted variable
	.shared .align 2 .b8 _ZZ6Phase2PsiiE1B[8192];
	ld.param.u64 	%rd5, [_Z6Phase2Psii_param_0];
	ld.param.u32 	%r16, [_Z6Phase2Psii_param_1];
	ld.param.u32 	%r17, [_Z6Phase2Psii_param_2];
	mov.u32 	%r1, %ctaid.x;
	setp.eq.s32 	%p1, %r1, %r16;
	@%p1 bra 	$L__BB1_4;
	cvta.to.global.u64 	%rd6, %rd5;
	mov.u32 	%r19, %tid.y;
	mov.u32 	%r20, %tid.x;
	shl.b32 	%r21, %r16, 6;
	shl.b32 	%r22, %r1, 6;
	mad.lo.s32 	%r23, %r17, %r22, %r21;
	mad.lo.s32 	%r24, %r17, %r19, %r20;
	add.s32 	%r25, %r24, %r23;
	mul.wide.s32 	%rd7, %r25, 2;
	add.s64 	%rd1, %rd6, %rd7;
	ld.global.u16 	%rs25, [%rd1];
	shl.b32 	%r26, %r19, 7;
	mov.u32 	%r27, _ZZ6Phase2PsiiE1A;
	add.s32 	%r2, %r27, %r26;
	shl.b32 	%r28, %r20, 1;
	add.s32 	%r3, %r2, %r28;
	st.shared.u16 	[%r3], %rs25;
	shl.b32 	%r29, %r17, 5;
	add.s32 	%r30, %r24, %r29;
	add.s32 	%r31, %r30, %r23;
	mul.wide.s32 	%rd8, %r31, 2;
	add.s64 	%rd2, %rd6, %rd8;
	ld.global.u16 	%rs26, [%rd2];
	st.shared.u16 	[%r3+4096], %rs26;
	ld.global.u16 	%rs27, [%rd1+64];
	st.shared.u16 	[%r3+64], %rs27;
	ld.global.u16 	%rs28, [%rd2+64];
	st.shared.u16 	[%r3+4160], %rs28;
	mul.lo.s32 	%r32, %r21, %r17;
	add.s32 	%r33, %r32, %r22;
	add.s32 	%r34, %r24, %r33;
	mul.wide.s32 	%rd9, %r34, 2;
	add.s64 	%rd3, %rd6, %rd9;
	ld.global.u16 	%rs29, [%rd3];
	mov.u32 	%r35, _ZZ6Phase2PsiiE1B;
	add.s32 	%r36, %r35, %r26;
	add.s32 	%r4, %r36, %r28;
	st.shared.u16 	[%r4], %rs29;
	add.s32 	%r37, %r30, %r33;
	mul.wide.s32 	%rd10, %r37, 2;
	add.s64 	%rd4, %rd6, %rd10;
	ld.global.u16 	%rs30, [%rd4];
	st.shared.u16 	[%r4+4096], %rs30;
	ld.global.u16 	%rs31, [%rd3+64];
	st.shared.u16 	[%r4+64], %rs31;
	ld.global.u16 	%rs32, [%rd4+64];
	st.shared.u16 	[%r4+4160], %rs32;
	add.s32 	%r38, %r32, %r21;
	add.s32 	%r39, %r24, %r38;
	mul.wide.s32 	%rd11, %r39, 2;
	add.s64 	%rd12, %rd6, %rd11;
	ld.global.u16 	%rs33, [%rd12];
	mov.u32 	%r40, _ZZ6Phase2PsiiE8Diagonal;
	add.s32 	%r41, %r40, %r26;
	add.s32 	%r42, %r41, %r28;
	st.shared.u16 	[%r42], %rs33;
	add.s32 	%r43, %r30, %r38;
	mul.wide.s32 	%rd13, %r43, 2;
	add.s64 	%rd14, %rd6, %rd13;
	ld.global.u16 	%rs34, [%rd14];
	st.shared.u16 	[%r42+4096], %rs34;
	ld.global.u16 	%rs35, [%rd12+64];
	st.shared.u16 	[%r42+64], %rs35;
	ld.global.u16 	%rs36, [%rd14+64];
	st.shared.u16 	[%r42+4160], %rs36;
	bar.sync 	0;
	ld.shared.u16 	%rs64, [%r3];
	ld.shared.u16 	%rs63, [%r3+4096];
	ld.shared.u16 	%rs62, [%r3+64];
	ld.shared.u16 	%rs61, [%r3+4160];
	ld.shared.u16 	%rs60, [%r4];
	ld.shared.u16 	%rs59, [%r4+4096];
	ld.shared.u16 	%rs58, [%r4+64];
	ld.shared.u16 	%rs57, [%r4+4160];
	add.s32 	%r44, %r28, 64;
	add.s32 	%r76, %r35, %r44;
	add.s32 	%r75, %r40, %r44;
	add.s32 	%r74, %r41, 4096;
	mov.b32 	%r77, 4096;
$L__BB1_2:
	add.s32 	%r45, %r2, %r77;
	ld.shared.u16 	%rs37, [%r45+-4096];
	cvt.s32.s16 	%r46, %rs37;
	ld.shared.u16 	%rs38, [%r75+-64];
	cvt.s32.s16 	%r47, %rs38;
	add.s32 	%r48, %r47, %r46;
	cvt.s32.s16 	%r49, %rs64;
	setp.lt.s32 	%p2, %r48, %r49;
	add.s16 	%rs39, %rs38, %rs37;
	selp.b16 	%rs64, %rs39, %rs64, %p2;
	st.shared.u16 	[%r3], %rs64;
	ld.shared.u16 	%rs40, [%r45];
	cvt.s32.s16 	%r50, %rs40;
	add.s32 	%r51, %r47, %r50;
	cvt.s32.s16 	%r52, %rs63;
	setp.lt.s32 	%p3, %r51, %r52;
	add.s16 	%rs41, %rs38, %rs40;
	selp.b16 	%rs63, %rs41, %rs63, %p3;
	st.shared.u16 	[%r3+4096], %rs63;
	ld.shared.u16 	%rs42, [%r45+-4096];
	cvt.s32.s16 	%r53, %rs42;
	ld.shared.u16 	%rs43, [%r75];
	cvt.s32.s16 	%r54, %rs43;
	add.s32 	%r55, %r54, %r53;
	cvt.s32.s16 	%r56, %rs62;
	setp.lt.s32 	%p4, %r55, %r56;
	add.s16 	%rs44, %rs43, %rs42;
	selp.b16 	%rs62, %rs44, %rs62, %p4;
	st.shared.u16 	[%r3+64], %rs62;
	ld.shared.u16 	%rs45, [%r45];
	cvt.s32.s16 	%r57, %rs45;
	add.s32 	%r58, %r54, %r57;
	cvt.s32.s16 	%r59, %rs61;
	setp.lt.s32 	%p5, %r58, %r59;
	add.s16 	%rs46, %rs43, %rs45;
	selp.b16 	%rs61, %rs46, %rs61, %p5;
	st.shared.u16 	[%r3+4160], %rs61;
	ld.shared.u16 	%rs47, [%r74+-4096];
	cvt.s32.s16 	%r60, %rs47;
	ld.shared.u16 	%rs48, [%r76+-64];
	cvt.s32.s16 	%r61, %rs48;
	add.s32 	%r62, %r61, %r60;
	cvt.s32.s16 	%r63, %rs60;
	setp.lt.s32 	%p6, %r62, %r63;
	add.s16 	%rs49, %rs48, %rs47;
	selp.b16 	%rs60, %rs49, %rs60, %p6;
	st.shared.u16 	[%r4], %rs60;
	ld.shared.u16 	%rs50, [%r74];
	cvt.s32.s16 	%r64, %rs50;
	ld.shared.u16 	%rs51, [%r76+-64];
	cvt.s32.s16 	%r65, %rs51;
	add.s32 	%r66, %r65, %r64;
	cvt.s32.s16 	%r67, %rs59;
	setp.lt.s32 	%p7, %r66, %r67;
	add.s16 	%rs52, %rs51, %rs50;
	selp.b16 	%rs59, %rs52, %rs59, %p7;
	st.shared.u16 	[%r4+4096], %rs59;
	ld.shared.u16 	%rs53, [%r76];
	cvt.s32.s16 	%r68, %rs53;
	add.s32 	%r69, %r68, %r60;
	cvt.s32.s16 	%r70, %rs58;
	setp.lt.s32 	%p8, %r69, %r70;
	add.s16 	%rs54, %rs53, %rs47;
	selp.b16 	%rs58, %rs54, %rs58, %p8;
	st.shared.u16 	[%r4+64], %rs58;
	ld.shared.u16 	%rs55, [%r76];
	cvt.s32.s16 	%r71, %rs55;
	add.s32 	%r72, %r71, %r64;
	cvt.s32.s16 	%r73, %rs57;
	setp.lt.s32 	%p9, %r72, %r73;
	add.s16 	%rs56, %rs55, %rs50;
	selp.b16 	%rs57, %rs56, %rs57, %p9;
	st.shared.u16 	[%r4+4160], %rs57;
	add.s32 	%r77, %r77, 2;
	add.s32 	%r76, %r76, 128;
	add.s32 	%r75, %r75, 128;
	add.s32 	%r74, %r74, 2;
	setp.ne.s32 	%p10, %r77, 4224;
	@%p10 bra 	$L__BB1_2;
	st.global.u16 	[%rd1], %rs64;
	st.global.u16 	[%rd2], %rs63;
	st.global.u16 	[%rd1+64], %rs62;
	st.global.u16 	[%rd2+64], %rs61;
	st.global.u16 	[%rd3], %rs60;
	st.global.u16 	[%rd4], %rs59;
	st.global.u16 	[%rd3+64], %rs58;
	st.global.u16 	[%rd4+64], %rs57;
$L__BB1_4:
	ret;

}
	// .globl	_Z6Phase3Psii
.visible .entry _Z6Phase3Psii(
	.param .u64 .ptr .align 1 _Z6Phase3Psii_param_0,
	.param .u32 _Z6Phase3Psii_param_1,
	.param .u32 _Z6Phase3Psii_param_2
)
{
	.reg .pred 	%p<21>;
	.reg .b16 	%rs<73>;
	.reg .b32 	%r<95>;
	.reg .b64 	%rd<15>;
	// demoted variable
	.shared .align 2 .b8 _ZZ6Phase3PsiiE1A[8192];
	// demoted variable
	.shared .align 2 .b8 _ZZ6Phase3PsiiE1B[8192];
	// demoted variable
	.shared .align 2 .b8 _ZZ6Phase3PsiiE1C[8192];
	ld.param.u64 	%rd3, [_Z6Phase3Psii_param_0];
	ld.param.u32 	%r12, [_Z6Phase3Psii_param_1];
	ld.param.u32 	%r13, [_Z6Phase3Psii_param_2];
	mov.u32 	%r1, %ctaid.x;
	mov.u32 	%r2, %ctaid.y;
	setp.eq.s32 	%p1, %r2, %r12;
	setp.eq.s32 	%p2, %r1, %r12;
	and.pred  	%p3, %p1, %p2;
	@%p3 bra 	$L__BB2_4;
	cvta.to.global.u64 	%rd4, %rd3;
	mov.u32 	%r15, %tid.y;
	mov.u32 	%r16, %tid.x;
	mul.lo.s32 	%r17, %r2, %r13;
	shl.b32 	%r18, %r17, 6;
	shl.b32 	%r19, %r1, 6;
	add.s32 	%r20, %r18, %r19;
	mad.lo.s32 	%r21, %r13, %r15, %r16;
	add.s32 	%r22, %r21, %r20;
	mul.wide.s32 	%rd5, %r22, 2;
	add.s64 	%rd1, %rd4, %rd5;
	ld.global.u16 	%rs13, [%rd1];
	shl.b32 	%r23, %r15, 7;
	mov.u32 	%r24, _ZZ6Phase3PsiiE1C;
	add.s32 	%r25, %r24, %r23;
	shl.b32 	%r26, %r16, 1;
	add.s32 	%r3, %r25, %r26;
	st.shared.u16 	[%r3], %rs13;
	shl.b32 	%r27, %r13, 5;
	add.s32 	%r28, %r21, %r27;
	add.s32 	%r29, %r28, %r20;
	mul.wide.s32 	%rd6, %r29, 2;
	add.s64 	%rd2, %rd4, %rd6;
	ld.global.u16 	%rs14, [%rd2];
	st.shared.u16 	[%r3+4096], %rs14;
	ld.global.u16 	%rs15, [%rd1+64];
	st.shared.u16 	[%r3+64], %rs15;
	ld.global.u16 	%rs16, [%rd2+64];
	st.shared.u16 	[%r3+4160], %rs16;
	shl.b32 	%r30, %r12, 6;
	add.s32 	%r31, %r18, %r30;
	add.s32 	%r32, %r21, %r31;
	mul.wide.s32 	%rd7, %r32, 2;
	add.s64 	%rd8, %rd4, %rd7;
	ld.global.u16 	%rs17, [%rd8];
	mov.u32 	%r33, _ZZ6Phase3PsiiE1A;
	add.s32 	%r34, %r33, %r23;
	add.s32 	%r35, %r34, %r26;
	st.shared.u16 	[%r35], %rs17;
	add.s32 	%r36, %r28, %r31;
	mul.wide.s32 	%rd9, %r36, 2;
	add.s64 	%rd10, %rd4, %rd9;
	ld.global.u16 	%rs18, [%rd10];
	st.shared.u16 	[%r35+4096], %rs18;
	ld.global.u16 	%rs19, [%rd8+64];
	st.shared.u16 	[%r35+64], %rs19;
	ld.global.u16 	%rs20, [%rd10+64];
	st.shared.u16 	[%r35+4160], %rs20;
	mad.lo.s32 	%r37, %r30, %r13, %r19;
	add.s32 	%r38, %r21, %r37;
	mul.wide.s32 	%rd11, %r38, 2;
	add.s64 	%rd12, %rd4, %rd11;
	ld.global.u16 	%rs21, [%rd12];
	mov.u32 	%r39, _ZZ6Phase3PsiiE1B;
	add.s32 	%r40, %r39, %r23;
	add.s32 	%r41, %r40, %r26;
	st.shared.u16 	[%r41], %rs21;
	add.s32 	%r42, %r28, %r37;
	mul.wide.s32 	%rd13, %r42, 2;
	add.s64 	%rd14, %rd4, %rd13;
	ld.global.u16 	%rs22, [%rd14];
	st.shared.u16 	[%r41+4096], %rs22;
	ld.global.u16 	%rs23, [%rd12+64];
	st.shared.u16 	[%r41+64], %rs23;
	ld.global.u16 	%rs24, [%rd14+64];
	st.shared.u16 	[%r41+4160], %rs24;
	bar.sync 	0;
	ld.shared.u16 	%rs72, [%r3];
	ld.shared.u16 	%rs71, [%r3+4096];
	ld.shared.u16 	%rs70, [%r3+64];
	ld.shared.u16 	%rs69, [%r3+4160];
	add.s32 	%r93, %r34, 4096;
	add.s32 	%r43, %r26, %r39;
	add.s32 	%r92, %r43, 256;
	mov.b32 	%r94, 4096;
$L__BB2_2:
	ld.shared.u16 	%rs25, [%r93+-4096];
	cvt.s32.s16 	%r44, %rs25;
	ld.shared.u16 	%rs26, [%r92+-256];
	cvt.s32.s16 	%r45, %rs26;
	add.s32 	%r46, %r45, %r44;
	cvt.s32.s16 	%r47, %rs72;
	setp.lt.s32 	%p4, %r46, %r47;
	add.s16 	%rs27, %rs26, %rs25;
	selp.b16 	%rs28, %rs27, %rs72, %p4;
	ld.shared.u16 	%rs29, [%r93];
	cvt.s32.s16 	%r48, %rs29;
	add.s32 	%r49, %r45, %r48;
	cvt.s32.s16 	%r50, %rs71;
	setp.lt.s32 	%p5, %r49, %r50;
	add.s16 	%rs30, %rs26, %rs29;
	selp.b16 	%rs31, %rs30, %rs71, %p5;
	ld.shared.u16 	%rs32, [%r92+-192];
	cvt.s32.s16 	%r51, %rs32;
	add.s32 	%r52, %r51, %r44;
	cvt.s32.s16 	%r53, %rs70;
	setp.lt.s32 	%p6, %r52, %r53;
	add.s16 	%rs33, %rs32, %rs25;
	selp.b16 	%rs34, %rs33, %rs70, %p6;
	add.s32 	%r54, %r51, %r48;
	cvt.s32.s16 	%r55, %rs69;
	setp.lt.s32 	%p7, %r54, %r55;
	add.s16 	%rs35, %rs32, %rs29;
	selp.b16 	%rs36, %rs35, %rs69, %p7;
	ld.shared.u16 	%rs37, [%r93+-4094];
	cvt.s32.s16 	%r56, %rs37;
	ld.shared.u16 	%rs38, [%r92+-128];
	cvt.s32.s16 	%r57, %rs38;
	add.s32 	%r58, %r57, %r56;
	cvt.s32.s16 	%r59, %rs28;
	setp.lt.s32 	%p8, %r58, %r59;
	add.s16 	%rs39, %rs38, %rs37;
	selp.b16 	%rs40, %rs39, %rs28, %p8;
	ld.shared.u16 	%rs41, [%r93+2];
	cvt.s32.s16 	%r60, %rs41;
	add.s32 	%r61, %r57, %r60;
	cvt.s32.s16 	%r62, %rs31;
	setp.lt.s32 	%p9, %r61, %r62;
	add.s16 	%rs42, %rs38, %rs41;
	selp.b16 	%rs43, %rs42, %rs31, %p9;
	ld.shared.u16 	%rs44, [%r92+-64];
	cvt.s32.s16 	%r63, %rs44;
	add.s32 	%r64, %r63, %r56;
	cvt.s32.s16 	%r65, %rs34;
	setp.lt.s32 	%p10, %r64, %r65;
	add.s16 	%rs45, %rs44, %rs37;
	selp.b16 	%rs46, %rs45, %rs34, %p10;
	add.s32 	%r66, %r63, %r60;
	cvt.s32.s16 	%r67, %rs36;
	setp.lt.s32 	%p11, %r66, %r67;
	add.s16 	%rs47, %rs44, %rs41;
	selp.b16 	%rs48, %rs47, %rs36, %p11;
	ld.shared.u16 	%rs49, [%r93+-4092];
	cvt.s32.s16 	%r68, %rs49;
	ld.shared.u16 	%rs50, [%r92];
	cvt.s32.s16 	%r69, %rs50;
	add.s32 	%r70, %r69, %r68;
	cvt.s32.s16 	%r71, %rs40;
	setp.lt.s32 	%p12, %r70, %r71;
	add.s16 	%rs51, %rs50, %rs49;
	selp.b16 	%rs52, %rs51, %rs40, %p12;
	ld.shared.u16 	%rs53, [%r93+4];
	cvt.s32.s16 	%r72, %rs53;
	add.s32 	%r73, %r69, %r72;
	cvt.s32.s16 	%r74, %rs43;
	setp.lt.s32 	%p13, %r73, %r74;
	add.s16 	%rs54, %rs50, %rs53;
	selp.b16 	%rs55, %rs54, %rs43, %p13;
	ld.shared.u16 	%rs56, [%r92+64];
	cvt.s32.s16 	%r75, %rs56;
	add.s32 	%r76, %r75, %r68;
	cvt.s32.s16 	%r77, %rs46;
	setp.lt.s32 	%p14, %r76, %r77;
	add.s16 	%rs57, %rs56, %rs49;
	selp.b16 	%rs58, %rs57, %rs46, %p14;
	add.s32 	%r78, %r75, %r72;
	cvt.s32.s16 	%r79, %rs48;
	setp.lt.s32 	%p15, %r78, %r79;
	add.s16 	%rs59, %rs56, %rs53;
	selp.b16 	%rs60, %rs59, %rs48, %p15;
	ld.shared.u16 	%rs61, [%r93+-4090];
	cvt.s32.s16 	%r80, %rs61;
	ld.shared.u16 	%rs62, [%r92+128];
	cvt.s32.s16 	%r81, %rs62;
	add.s32 	%r82, %r81, %r80;
	cvt.s32.s16 	%r83, %rs52;
	setp.lt.s32 	%p16, %r82, %r83;
	add.s16 	%rs63, %rs62, %rs61;
	selp.b16 	%rs72, %rs63, %rs52, %p16;
	ld.shared.u16 	%rs64, [%r93+6];
	cvt.s32.s16 	%r84, %rs64;
	add.s32 	%r85, %r81, %r84;
	cvt.s32.s16 	%r86, %rs55;
	setp.lt.s32 	%p17, %r85, %r86;
	add.s16 	%rs65, %rs62, %rs64;
	selp.b16 	%rs71, %rs65, %rs55, %p17;
	ld.shared.u16 	%rs66, [%r92+192];
	cvt.s32.s16 	%r87, %rs66;
	add.s32 	%r88, %r87, %r80;
	cvt.s32.s16 	%r89, %rs58;
	setp.lt.s32 	%p18, %r88, %r89;
	add.s16 	%rs67, %rs66, %rs61;
	selp.b16 	%rs70, %rs67, %rs58, %p18;
	add.s32 	%r90, %r87, %r84;
	cvt.s32.s16 	%r91, %rs60;
	setp.lt.s32 	%p19, %r90, %r91;
	add.s16 	%rs68, %rs66, %rs64;
	selp.b16 	%rs69, %rs68, %rs60, %p19;
	add.s32 	%r94, %r94, 8;
	add.s32 	%r93, %r93, 8;
	add.s32 	%r92, %r92, 512;
	setp.ne.s32 	%p20, %r94, 4224;
	@%p20 bra 	$L__BB2_2;
	st.shared.u16 	[%r3], %rs72;
	st.shared.u16 	[%r3+4096], %rs71;
	st.shared.u16 	[%r3+64], %rs70;
	st.shared.u16 	[%r3+4160], %rs69;
	st.global.u16 	[%rd1], %rs72;
	st.global.u16 	[%rd2], %rs71;
	st.global.u16 	[%rd1+64], %rs70;
	st.global.u16 	[%rd2+64], %rs69;
$L__BB2_4:
	ret;

}


// ===== COMPILED SASS (sm_100) =====

	.target	sm_100

	.elftype	@"ET_EXEC"


//--------------------- .note.nv.tkinfo           --------------------------
	.section	.note.nv.tkinfo,"",@"SHT_NOTE"
	.sectionflags	@"SHF_NOTE_NV_TKINFO"
	.tkinfo
        /*0018*/ 	.word	0x00000002
        /*0030*/ 	.string	""
        /*0030*/ 	.string	"ptxas"
        /*0030*/ 	.string	"Cuda compilation tools, release 13.0, V13.0.88"
        /*0030*/ 	.string	"Build cuda_13.0.r13.0/compiler.36424714_0"
        /*0030*/ 	.string	"-arch sm_100 -m 64 "



//--------------------- .note.nv.cuinfo           --------------------------
	.section	.note.nv.cuinfo,"",@"SHT_NOTE"
	.sectionflags	@"SHF_NOTE_NV_CUINFO"
        /*0018*/ 	.short	0x0002
        /*001a*/ 	.short	0x0064
        /*001c*/ 	.short	0x0082
	.zero		2


//--------------------- .nv.info                  --------------------------
	.section	.nv.info,"",@"SHT_CUDA_INFO"
	.align	4


	//----- nvinfo : EIATTR_REGCOUNT
	.align		4
        /*0000*/ 	.byte	0x04, 0x2f
        /*0002*/ 	.short	(.L_1 - .L_0)
	.align		4
.L_0:
        /*0004*/ 	.word	index@(_Z6Phase1Psii)
        /*0008*/ 	.word	0x00000014


	//----- nvinfo : EIATTR_FRAME_SIZE
	.align		4
.L_1:
        /*000c*/ 	.byte	0x04, 0x11
        /*000e*/ 	.short	(.L_3 - .L_2)
	.align		4
.L_2:
        /*0010*/ 	.word	index@(_Z6Phase1Psii)
        /*0014*/ 	.word	0x00000000


	//----- nvinfo : EIATTR_REGCOUNT
	.align		4
.L_3:
        /*0018*/ 	.byte	0x04, 0x2f
        /*001a*/ 	.short	(.L_5 - .L_4)
	.align		4
.L_4:
        /*001c*/ 	.word	index@(_Z6Phase2Psii)
        /*0020*/ 	.word	0x00000020


	//----- nvinfo : EIATTR_FRAME_SIZE
	.align		4
.L_5:
        /*0024*/ 	.byte	0x04, 0x11
        /*0026*/ 	.short	(.L_7 - .L_6)
	.align		4
.L_6:
        /*0028*/ 	.word	index@(_Z6Phase2Psii)
        /*002c*/ 	.word	0x00000000


	//----- nvinfo : EIATTR_REGCOUNT
	.align		4
.L_7:
        /*0030*/ 	.byte	0x04, 0x2f
        /*0032*/ 	.short	(.L_9 - .L_8)
	.align		4
.L_8:
        /*0034*/ 	.word	index@(_Z6Phase3Psii)
        /*0038*/ 	.word	0x0000001f


	//----- nvinfo : EIATTR_FRAME_SIZE
	.align		4
.L_9:
        /*003c*/ 	.byte	0x04, 0x11
        /*003e*/ 	.short	(.L_11 - .L_10)
	.align		4
.L_10:
        /*0040*/ 	.word	index@(_Z6Phase3Psii)
        /*0044*/ 	.word	0x00000000


	//----- nvinfo : EIATTR_MIN_STACK_SIZE
	.align		4
.L_11:
        /*0048*/ 	.byte	0x04, 0x12
        /*004a*/ 	.short	(.L_13 - .L_12)
	.align		4
.L_12:
        /*004c*/ 	.word	index@(_Z6Phase3Psii)
        /*0050*/ 	.word	0x00000000


	//----- nvinfo : EIATTR_MIN_STACK_SIZE
	.align		4
.L_13:
        /*0054*/ 	.byte	0x04, 0x12
        /*0056*/ 	.short	(.L_15 - .L_14)
	.align		4
.L_14:
        /*0058*/ 	.word	index@(_Z6Phase2Psii)
        /*005c*/ 	.word	0x00000000


	//----- nvinfo : EIATTR_MIN_STACK_SIZE
	.align		4
.L_15:
        /*0060*/ 	.byte	0x04, 0x12
        /*0062*/ 	.short	(.L_17 - .L_16)
	.align		4
.L_16:
        /*0064*/ 	.word	index@(_Z6Phase1Psii)
        /*0068*/ 	.word	0x00000000
.L_17:


//--------------------- .nv.compat                --------------------------
	.section	.nv.compat,"",@"SHT_CUDA_COMPAT_INFO"
	.align	4
        /*0000*/ 	.byte	0x02, 0x09, 0x00, 0x00, 0x02, 0x02, 0x01, 0x00, 0x02, 0x05, 0x05, 0x00, 0x03, 0x07, 0x01, 0x01
        /*0010*/ 	.byte	0x02, 0x03, 0x00, 0x00, 0x02, 0x06, 0x01, 0x00, 0x04, 0x0b, 0x08, 0x00, 0x09, 0x00, 0x00, 0x00
        /*0020*/ 	.byte	0x00, 0x00, 0x00, 0x00


//--------------------- .nv.info._Z6Phase3Psii    --------------------------
	.section	.nv.info._Z6Phase3Psii,"",@"SHT_CUDA_INFO"
	.sectionflags	@""
	.align	4


	//----- nvinfo : EIATTR_CUDA_API_VERSION
	.align		4
        /*0000*/ 	.byte	0x04, 0x37
        /*0002*/ 	.short	(.L_19 - .L_18)
.L_18:
        /*0004*/ 	.word	0x00000082


	//----- nvinfo : EIATTR_KPARAM_INFO
	.align		4
.L_19:
        /*0008*/ 	.byte	0x04, 0x17
        /*000a*/ 	.short	(.L_21 - .L_20)
.L_20:
        /*000c*/ 	.word	0x00000000
        /*0010*/ 	.short	0x0002
        /*0012*/ 	.short	0x000c
        /*0014*/ 	.byte	0x00, 0xf0, 0x11, 0x00


	//----- nvinfo : EIATTR_KPARAM_INFO
	.align		4
.L_21:
        /*0018*/ 	.byte	0x04, 0x17
        /*001a*/ 	.short	(.L_23 - .L_22)
.L_22:
        /*001c*/ 	.word	0x00000000
        /*0020*/ 	.short	0x0001
        /*0022*/ 	.short	0x0008
        /*0024*/ 	.byte	0x00, 0xf0, 0x11, 0x00


	//----- nvinfo : EIATTR_KPARAM_INFO
	.align		4
.L_23:
        /*0028*/ 	.byte	0x04, 0x17
        /*002a*/ 	.short	(.L_25 - .L_24)
.L_24:
        /*002c*/ 	.word	0x00000000
        /*0030*/ 	.short	0x0000
        /*0032*/ 	.short	0x0000
        /*0034*/ 	.byte	0x00, 0xf5, 0x21, 0x00


	//----- nvinfo : EIATTR_SPARSE_MMA_MASK
	.align		4
.L_25:
        /*0038*/ 	.byte	0x03, 0x50
        /*003a*/ 	.short	0x0000


	//----- nvinfo : EIATTR_MAXREG_COUNT
	.align		4
        /*003c*/ 	.byte	0x03, 0x1b
        /*003e*/ 	.short	0x00ff


	//----- nvinfo : EIATTR_NUM_BARRIERS
	.align		4
        /*0040*/ 	.byte	0x02, 0x4c
        /*0042*/ 	.byte	0x01
	.zero		1


	//----- nvinfo : EIATTR_MERCURY_ISA_VERSION
	.align		4
        /*0044*/ 	.byte	0x03, 0x5f
        /*0046*/ 	.short	0x0101


	//----- nvinfo : EIATTR_VRC_CTA_INIT_COUNT
	.align		4
        /*0048*/ 	.byte	0x02, 0x4a
	.zero		1
	.zero		1


	//----- nvinfo : EIATTR_EXIT_INSTR_OFFSETS
	.align		4
        /*004c*/ 	.byte	0x04, 0x1c
        /*004e*/ 	.short	(.L_27 - .L_26)


	//   ....[0]....
.L_26:
        /*0050*/ 	.word	0x00000060


	//   ....[1]....
        /*0054*/ 	.word	0x00000d10


	//----- nvinfo : EIATTR_CBANK_PARAM_SIZE
	.align		4
.L_27:
        /*0058*/ 	.byte	0x03, 0x19
        /*005a*/ 	.short	0x0010


	//----- nvinfo : EIATTR_PARAM_CBANK
	.align		4
        /*005c*/ 	.byte	0x04, 0x0a
        /*005e*/ 	.short	(.L_29 - .L_28)
	.align		4
.L_28:
        /*0060*/ 	.word	index@(.nv.constant0._Z6Phase3Psii)
        /*0064*/ 	.short	0x0380
        /*0066*/ 	.short	0x0010


	//----- nvinfo : EIATTR_SW_WAR
	.align		4
.L_29:
        /*0068*/ 	.byte	0x04, 0x36
        /*006a*/ 	.short	(.L_31 - .L_30)
.L_30:
        /*006c*/ 	.word	0x00000008
.L_31:


//--------------------- .nv.info._Z6Phase2Psii    --------------------------
	.section	.nv.info._Z6Phase2Psii,"",@"SHT_CUDA_INFO"
	.sectionflags	@""
	.align	4


	//----- nvinfo : EIATTR_CUDA_API_VERSION
	.align		4
        /*0000*/ 	.byte	0x04, 0x37
        /*0002*/ 	.short	(.L_33 - .L_32)
.L_32:
        /*0004*/ 	.word	0x00000082


	//----- nvinfo : EIATTR_KPARAM_INFO
	.align		4
.L_33:
        /*0008*/ 	.byte	0x04, 0x17
        /*000a*/ 	.short	(.L_35 - .L_34)
.L_34:
        /*000c*/ 	.word	0x00000000
        /*0010*/ 	.short	0x0002
        /*0012*/ 	.short	0x000c
        /*0014*/ 	.byte	0x00, 0xf0, 0x11, 0x00


	//----- nvinfo : EIATTR_KPARAM_INFO
	.align		4
.L_35:
        /*0018*/ 	.byte	0x04, 0x17
        /*001a*/ 	.short	(.L_37 - .L_36)
.L_36:
        /*001c*/ 	.word	0x00000000
        /*0020*/ 	.short	0x0001
        /*0022*/ 	.short	0x0008
        /*0024*/ 	.byte	0x00, 0xf0, 0x11, 0x00


	//----- nvinfo : EIATTR_KPARAM_INFO
	.align		4
.L_37:
        /*0028*/ 	.byte	0x04, 0x17
        /*002a*/ 	.short	(.L_39 - .L_38)
.L_38:
        /*002c*/ 	.word	0x00000000
        /*0030*/ 	.short	0x0000
        /*0032*/ 	.short	0x0000
        /*0034*/ 	.byte	0x00, 0xf5, 0x21, 0x00


	//----- nvinfo : EIATTR_SPARSE_MMA_MASK
	.align		4
.L_39:
        /*0038*/ 	.byte	0x03, 0x50
        /*003a*/ 	.short	0x0000


	//----- nvinfo : EIATTR_MAXREG_COUNT
	.align		4
        /*003c*/ 	.byte	0x03, 0x1b
        /*003e*/ 	.short	0x00ff


	//----- nvinfo : EIATTR_NUM_BARRIERS
	.align		4
        /*0040*/ 	.byte	0x02, 0x4c
        /*0042*/ 	.byte	0x01
	.zero		1


	//----- nvinfo : EIATTR_MERCURY_ISA_VERSION
	.align		4
        /*0044*/ 	.byte	0x03, 0x5f
        /*0046*/ 	.short	0x0101


	//----- nvinfo : EIATTR_VRC_CTA_INIT_COUNT
	.align		4
        /*0048*/ 	.byte	0x02, 0x4a
	.zero		1
	.zero		1


	//----- nvinfo : EIATTR_EXIT_INSTR_OFFSETS
	.align		4
        /*004c*/ 	.byte	0x04, 0x1c
        /*004e*/ 	.short	(.L_41 - .L_40)


	//   ....[0]....
.L_40:
        /*0050*/ 	.word	0x00000040


	//   ....[1]....
        /*0054*/ 	.word	0x00000a50


	//----- nvinfo : EIATTR_CBANK_PARAM_SIZE
	.align		4
.L_41:
        /*0058*/ 	.byte	0x03, 0x19
        /*005a*/ 	.short	0x0010


	//----- nvinfo : EIATTR_PARAM_CBANK
	.align		4
        /*005c*/ 	.byte	0x04, 0x0a
        /*005e*/ 	.short	(.L_43 - .L_42)
	.align		4
.L_42:
        /*0060*/ 	.word	index@(.nv.constant0._Z6Phase2Psii)
        /*0064*/ 	.short	0x0380
        /*0066*/ 	.short	0x0010


	//----- nvinfo : EIATTR_SW_WAR
	.align		4
.L_43:
        /*0068*/ 	.byte	0x04, 0x36
        /*006a*/ 	.short	(.L_45 - .L_44)
.L_44:
        /*006c*/ 	.word	0x00000008
.L_45:


//--------------------- .nv.info._Z6Phase1Psii    --------------------------
	.section	.nv.info._Z6Phase1Psii,"",@"SHT_CUDA_INFO"
	.sectionflags	@""
	.align	4


	//----- nvinfo : EIATTR_CUDA_API_VERSION
	.align		4
        /*0000*/ 	.byte	0x04, 0x37
        /*0002*/ 	.short	(.L_47 - .L_46)
.L_46:
        /*0004*/ 	.word	0x00000082


	//----- nvinfo : EIATTR_KPARAM_INFO
	.align		4
.L_47:
        /*0008*/ 	.byte	0x04, 0x17
        /*000a*/ 	.short	(.L_49 - .L_48)
.L_48:
        /*000c*/ 	.word	0x00000000
        /*0010*/ 	.short	0x0002
        /*0012*/ 	.short	0x000c
        /*0014*/ 	.byte	0x00, 0xf0, 0x11, 0x00


	//----- nvinfo : EIATTR_KPARAM_INFO
	.align		4
.L_49:
        /*0018*/ 	.byte	0x04, 0x17
        /*001a*/ 	.short	(.L_51 - .L_50)
.L_50:
        /*001c*/ 	.word	0x00000000
        /*0020*/ 	.short	0x0001
        /*0022*/ 	.short	0x0008
        /*0024*/ 	.byte	0x00, 0xf0, 0x11, 0x00


	//----- nvinfo : EIATTR_KPARAM_INFO
	.align		4
.L_51:
        /*0028*/ 	.byte	0x04, 0x17
        /*002a*/ 	.short	(.L_53 - .L_52)
.L_52:
        /*002c*/ 	.word	0x00000000
        /*0030*/ 	.short	0x0000
        /*0032*/ 	.short	0x0000
        /*0034*/ 	.byte	0x00, 0xf5, 0x21, 0x00


	//----- nvinfo : EIATTR_SPARSE_MMA_MASK
	.align		4
.L_53:
        /*0038*/ 	.byte	0x03, 0x50
        /*003a*/ 	.short	0x0000


	//----- nvinfo : EIATTR_MAXREG_COUNT
	.align		4
        /*003c*/ 	.byte	0x03, 0x1b
        /*003e*/ 	.short	0x00ff


	//----- nvinfo : EIATTR_NUM_BARRIERS
	.align		4
        /*0040*/ 	.byte	0x02, 0x4c
        /*0042*/ 	.byte	0x01
	.zero		1


	//----- nvinfo : EIATTR_MERCURY_ISA_VERSION
	.align		4
        /*0044*/ 	.byte	0x03, 0x5f
        /*0046*/ 	.short	0x0101


	//----- nvinfo : EIATTR_VRC_CTA_INIT_COUNT
	.align		4
        /*0048*/ 	.byte	0x02, 0x4a
	.zero		1
	.zero		1


	//----- nvinfo : EIATTR_EXIT_INSTR_OFFSETS
	.align		4
        /*004c*/ 	.byte	0x04, 0x1c
        /*004e*/ 	.short	(.L_55 - .L_54)


	//   ....[0]....
.L_54:
        /*0050*/ 	.word	0x000007d0


	//----- nvinfo : EIATTR_CBANK_PARAM_SIZE
	.align		4
.L_55:
        /*0054*/ 	.byte	0x03, 0x19
        /*0056*/ 	.short	0x0010


	//----- nvinfo : EIATTR_PARAM_CBANK
	.align		4
        /*0058*/ 	.byte	0x04, 0x0a
        /*005a*/ 	.short	(.L_57 - .L_56)
	.align		4
.L_56:
        /*005c*/ 	.word	index@(.nv.constant0._Z6Phase1Psii)
        /*0060*/ 	.short	0x0380
        /*0062*/ 	.short	0x0010


	//----- nvinfo : EIATTR_SW_WAR
	.align		4
.L_57:
        /*0064*/ 	.byte	0x04, 0x36
        /*0066*/ 	.short	(.L_59 - .L_58)
.L_58:
        /*0068*/ 	.word	0x00000008
.L_59:


//--------------------- .nv.callgraph             --------------------------
	.section	.nv.callgraph,"",@"SHT_CUDA_CALLGRAPH"
	.align	4
	.sectionentsize	8
	.align		4
        /*0000*/ 	.word	0x00000000
	.align		4
        /*0004*/ 	.word	0xffffffff
	.align		4
        /*0008*/ 	.word	0x00000000
	.align		4
        /*000c*/ 	.word	0xfffffffe
	.align		4
        /*0010*/ 	.word	0x00000000
	.align		4
        /*0014*/ 	.word	0xfffffffd
	.align		4
        /*0018*/ 	.word	0x00000000
	.align		4
        /*001c*/ 	.word	0xfffffffc


//--------------------- .text._Z6Phase3Psii       --------------------------
	.section	.text._Z6Phase3Psii,"ax",@progbits
	.align	128
        .global         _Z6Phase3Psii
        .type           _Z6Phase3Psii,@function
        .size           _Z6Phase3Psii,(.L_x_6 - _Z6Phase3Psii)
        .other          _Z6Phase3Psii,@"STO_CUDA_ENTRY STV_DEFAULT"
_Z6Phase3Psii:
.text._Z6Phase3Psii:
[----:B------:R-:W-:Y:S08]  /*0000*/  LDC R1, c[0x0][0x37c] ;  /* 0x0000df00ff017b82 */ /* 0x000ff00000000800 */
[----:B------:R-:W0:Y:S08]  /*0010*/  S2UR UR4, SR_CTAID.X ;  /* 0x00000000000479c3 */ /* 0x000e300000002500 */
[----:B------:R-:W0:Y:S08]  /*0020*/  LDC R5, c[0x0][0x388] ;  /* 0x0000e200ff057b82 */ /* 0x000e300000000800 */
[----:B------:R-:W1:Y:S01]  /*0030*/  S2UR UR5, SR_CTAID.Y ;  /* 0x00000000000579c3 */ /* 0x000e620000002600 */
[----:B0-----:R-:W-:-:S02]  /*0040*/  ISETP.NE.AND P0, PT, R5, UR4, PT ;  /* 0x0000000405007c0c */ /* 0x001fc4000bf05270 */
[----:B-1----:R-:W-:-:S13]  /*0050*/  ISETP.EQ.AND P1, PT, R5, UR5, PT ;  /* 0x0000000505007c0c */ /* 0x002fda000bf22270 */
[----:B------:R-:W-:Y:S05]  /*0060*/  @!P0 EXIT P1 ;  /* 0x000000000000894d */ /* 0x000fea0000800000 */
[----:B------:R-:W0:Y:S01]  /*0070*/  S2R R12, SR_TID.Y ;  /* 0x00000000000c7919 */ /* 0x000e220000002200 */
[----:B------:R-:W1:Y:S01]  /*0080*/  LDC R6, c[0x0][0x38c] ;  /* 0x0000e300ff067b82 */ /* 0x000e620000000800 */
[----:B------:R-:W-:Y:S01]  /*0090*/  USHF.L.U32 UR4, UR4, 0x6, URZ ;  /* 0x0000000604047899 */ /* 0x000fe200080006ff */
[----:B------:R-:W-:Y:S01]  /*00a0*/  IMAD.SHL.U32 R5, R5, 0x40, RZ ;  /* 0x0000004005057824 */ /* 0x000fe200078e00ff */
[----:B------:R-:W0:Y:S01]  /*00b0*/  S2R R13, SR_TID.X ;  /* 0x00000000000d7919 */ /* 0x000e220000002100 */
[----:B------:R-:W2:Y:S04]  /*00c0*/  LDCU.64 UR8, c[0x0][0x358] ;  /* 0x00006b00ff0877ac */ /* 0x000ea80008000a00 */
[----:B------:R-:W3:Y:S01]  /*00d0*/  LDC.64 R10, c[0x0][0x380] ;  /* 0x0000e000ff0a7b82 */ /* 0x000ee20000000a00 */
[----:B-1----:R-:W-:-:S02]  /*00e0*/  IMAD R0, R6, UR5, RZ ;  /* 0x0000000506007c24 */ /* 0x002fc4000f8e02ff */
[----:B------:R-:W-:-:S03]  /*00f0*/  IMAD R4, R5, R6, UR4 ;  /* 0x0000000405047e24 */ /* 0x000fc6000f8e0206 */
[C---:B------:R-:W-:Y:S01]  /*0100*/  LEA R2, R0.reuse, UR4, 0x6 ;  /* 0x0000000400027c11 */ /* 0x040fe2000f8e30ff */
[----:B------:R-:W-:Y:S02]  /*0110*/  IMAD R0, R0, 0x40, R5 ;  /* 0x0000004000007824 */ /* 0x000fe400078e0205 */
[----:B0-----:R-:W-:-:S04]  /*0120*/  IMAD R3, R12, R6, R13 ;  /* 0x000000060c037224 */ /* 0x001fc800078e020d */
[--C-:B------:R-:W-:Y:S02]  /*0130*/  IMAD R7, R6, 0x20, R3.reuse ;  /* 0x0000002006077824 */ /* 0x100fe400078e0203 */
[C---:B------:R-:W-:Y:S02]  /*0140*/  IMAD.IADD R5, R2.reuse, 0x1, R3 ;  /* 0x0000000102057824 */ /* 0x040fe400078e0203 */
[----:B------:R-:W-:Y:S02]  /*0150*/  IMAD.IADD R9, R2, 0x1, R7 ;  /* 0x0000000102097824 */ /* 0x000fe400078e0207 */
[C---:B------:R-:W-:Y:S02]  /*0160*/  IMAD.IADD R17, R3.reuse, 0x1, R4 ;  /* 0x0000000103117824 */ /* 0x040fe400078e0204 */
[--C-:B------:R-:W-:Y:S02]  /*0170*/  IMAD.IADD R15, R3, 0x1, R0.reuse ;  /* 0x00000001030f7824 */ /* 0x100fe400078e0200 */
[----:B------:R-:W-:-:S02]  /*0180*/  IMAD.IADD R19, R7, 0x1, R0 ;  /* 0x0000000107137824 */ /* 0x000fc400078e0200 */
[----:B------:R-:W-:Y:S02]  /*0190*/  IMAD.IADD R25, R7, 0x1, R4 ;  /* 0x0000000107197824 */ /* 0x000fe400078e0204 */
[----:B---3--:R-:W-:-:S04]  /*01a0*/  IMAD.WIDE R2, R5, 0x2, R10 ;  /* 0x0000000205027825 */ /* 0x008fc800078e020a */
[--C-:B------:R-:W-:Y:S01]  /*01b0*/  IMAD.WIDE R4, R9, 0x2, R10.reuse ;  /* 0x0000000209047825 */ /* 0x100fe200078e020a */
[----:B--2---:R-:W2:Y:S03]  /*01c0*/  LDG.E.U16 R23, desc[UR8][R2.64+0x40] ;  /* 0x0000400802177981 */ /* 0x004ea6000c1e1500 */
[--C-:B------:R-:W-:Y:S01]  /*01d0*/  IMAD.WIDE R6, R17, 0x2, R10.reuse ;  /* 0x0000000211067825 */ /* 0x100fe200078e020a */
[----:B------:R-:W3:Y:S03]  /*01e0*/  LDG.E.U16 R21, desc[UR8][R4.64+0x40] ;  /* 0x0000400804157981 */ /* 0x000ee6000c1e1500 */
[--C-:B------:R-:W-:Y:S01]  /*01f0*/  IMAD.WIDE R14, R15, 0x2, R10.reuse ;  /* 0x000000020f0e7825 */ /* 0x100fe200078e020a */
[----:B------:R-:W4:Y:S03]  /*0200*/  LDG.E.U16 R17, desc[UR8][R2.64] ;  /* 0x0000000802117981 */ /* 0x000f26000c1e1500 */
[--C-:B------:R-:W-:Y:S01]  /*0210*/  IMAD.WIDE R8, R19, 0x2, R10.reuse ;  /* 0x0000000213087825 */ /* 0x100fe200078e020a */
[----:B------:R-:W5:Y:S03]  /*0220*/  LDG.E.U16 R16, desc[UR8][R14.64] ;  /* 0x000000080e107981 */ /* 0x000f66000c1e1500 */
[----:B------:R-:W-:Y:S01]  /*0230*/  IMAD.WIDE R10, R25, 0x2, R10 ;  /* 0x00000002190a7825 */ /* 0x000fe200078e020a */
[----:B------:R-:W5:Y:S04]  /*0240*/  LDG.E.U16 R19, desc[UR8][R4.64] ;  /* 0x0000000804137981 */ /* 0x000f68000c1e1500 */
[----:B------:R-:W5:Y:S04]  /*0250*/  LDG.E.U16 R20, desc[UR8][R14.64+0x40] ;  /* 0x000040080e147981 */ /* 0x000f68000c1e1500 */
[----:B------:R-:W5:Y:S04]  /*0260*/  LDG.E.U16 R18, desc[UR8][R8.64] ;  /* 0x0000000808127981 */ /* 0x000f68000c1e1500 */
[----:B------:R0:W5:Y:S04]  /*0270*/  LDG.E.U16 R22, desc[UR8][R8.64+0x40] ;  /* 0x0000400808167981 */ /* 0x000168000c1e1500 */
[----:B------:R-:W5:Y:S04]  /*0280*/  LDG.E.U16 R24, desc[UR8][R6.64] ;  /* 0x0000000806187981 */ /* 0x000f68000c1e1500 */
[----:B------:R1:W5:Y:S04]  /*0290*/  LDG.E.U16 R28, desc[UR8][R6.64+0x40] ;  /* 0x00004008061c7981 */ /* 0x000368000c1e1500 */
[----:B------:R-:W5:Y:S04]  /*02a0*/  LDG.E.U16 R26, desc[UR8][R10.64] ;  /* 0x000000080a1a7981 */ /* 0x000f68000c1e1500 */
[----:B------:R-:W5:Y:S01]  /*02b0*/  LDG.E.U16 R25, desc[UR8][R10.64+0x40] ;  /* 0x000040080a197981 */ /* 0x000f62000c1e1500 */
[----:B------:R-:W0:Y:S01]  /*02c0*/  S2UR UR7, SR_CgaCtaId ;  /* 0x00000000000779c3 */ /* 0x000e220000008800 */
[----:B------:R-:W-:-:S02]  /*02d0*/  UMOV UR4, 0x400 ;  /* 0x0000040000047882 */ /* 0x000fc40000000000 */
[----:B------:R-:W-:Y:S02]  /*02e0*/  UIADD3 UR5, UPT, UPT, UR4, 0x4000, URZ ;  /* 0x0000400004057890 */ /* 0x000fe4000fffe0ff */
[----:B------:R-:W-:Y:S02]  /*02f0*/  UIADD3 UR6, UPT, UPT, UR4, 0x2000, URZ ;  /* 0x0000200004067890 */ /* 0x000fe4000fffe0ff */
[----:B0-----:R-:W-:Y:S02]  /*0300*/  ULEA UR5, UR7, UR5, 0x18 ;  /* 0x0000000507057291 */ /* 0x001fe4000f8ec0ff */
[----:B------:R-:W-:Y:S02]  /*0310*/  ULEA UR4, UR7, UR4, 0x18 ;  /* 0x0000000407047291 */ /* 0x000fe4000f8ec0ff */
[----:B------:R-:W-:Y:S02]  /*0320*/  ULEA UR6, UR7, UR6, 0x18 ;  /* 0x0000000607067291 */ /* 0x000fe4000f8ec0ff */
[----:B------:R-:W-:-:S02]  /*0330*/  LEA R0, R12, UR5, 0x7 ;  /* 0x000000050c007c11 */ /* 0x000fc4000f8e38ff */
[C---:B------:R-:W-:Y:S02]  /*0340*/  LEA R8, R12.reuse, UR4, 0x7 ;  /* 0x000000040c087c11 */ /* 0x040fe4000f8e38ff */
[----:B------:R-:W-:Y:S02]  /*0350*/  LEA R12, R12, UR6, 0x7 ;  /* 0x000000060c0c7c11 */ /* 0x000fe4000f8e38ff */
[C---:B------:R-:W-:Y:S01]  /*0360*/  LEA R0, R13.reuse, R0, 0x1 ;  /* 0x000000000d007211 */ /* 0x040fe200078e08ff */
[C---:B-1----:R-:W-:Y:S02]  /*0370*/  IMAD R7, R13.reuse, 0x2, R8 ;  /* 0x000000020d077824 */ /* 0x042fe400078e0208 */
[----:B------:R-:W-:Y:S02]  /*0380*/  IMAD R9, R13, 0x2, R12 ;  /* 0x000000020d097824 */ /* 0x000fe400078e020c */
[----:B------:R-:W-:Y:S01]  /*0390*/  VIADD R8, R8, 0x1000 ;  /* 0x0000100008087836 */ /* 0x000fe20000000000 */
[----:B------:R-:W-:Y:S01]  /*03a0*/  UMOV UR4, 0x1000 ;  /* 0x0000100000047882 */ /* 0x000fe20000000000 */
[----:B--2---:R-:W-:Y:S04]  /*03b0*/  STS.U16 [R0+0x40], R23 ;  /* 0x0000401700007388 */ /* 0x004fe80000000400 */
[----:B---3--:R-:W-:Y:S04]  /*03c0*/  STS.U16 [R0+0x1040], R21 ;  /* 0x0010401500007388 */ /* 0x008fe80000000400 */
[----:B----4-:R-:W-:Y:S04]  /*03d0*/  STS.U16 [R0], R17 ;  /* 0x0000001100007388 */ /* 0x010fe80000000400 */
[----:B-----5:R-:W-:Y:S04]  /*03e0*/  STS.U16 [R0+0x1000], R19 ;  /* 0x0010001300007388 */ /* 0x020fe80000000400 */
[----:B------:R-:W-:Y:S04]  /*03f0*/  STS.U16 [R7], R16 ;  /* 0x0000001007007388 */ /* 0x000fe80000000400 */
[----:B------:R-:W-:Y:S04]  /*0400*/  STS.U16 [R7+0x40], R20 ;  /* 0x0000401407007388 */ /* 0x000fe80000000400 */
[----:B------:R-:W-:Y:S04]  /*0410*/  STS.U16 [R7+0x1000], R18 ;  /* 0x0010001207007388 */ /* 0x000fe80000000400 */
[----:B------:R-:W-:Y:S04]  /*0420*/  STS.U16 [R7+0x1040], R22 ;  /* 0x0010401607007388 */ /* 0x000fe80000000400 */
[----:B------:R-:W-:Y:S04]  /*0430*/  STS.U16 [R9], R24 ;  /* 0x0000001809007388 */ /* 0x000fe80000000400 */
[----:B------:R-:W-:Y:S04]  /*0440*/  STS.U16 [R9+0x40], R28 ;  /* 0x0000401c09007388 */ /* 0x000fe80000000400 */
[----:B------:R-:W-:Y:S04]  /*0450*/  STS.U16 [R9+0x1000], R26 ;  /* 0x0010001a09007388 */ /* 0x000fe80000000400 */
[----:B------:R-:W-:Y:S01]  /*0460*/  STS.U16 [R9+0x1040], R25 ;  /* 0x0010401909007388 */ /* 0x000fe20000000400 */
[----:B------:R-:W-:Y:S06]  /*0470*/  BAR.SYNC.DEFER_BLOCKING 0x0 ;  /* 0x0000000000007b1d */ /* 0x000fec0000010000 */
[----:B------:R-:W0:Y:S04]  /*0480*/  LDS.U16 R6, [R0] ;  /* 0x0000000000067984 */ /* 0x000e280000000400 */
[----:B------:R-:W1:Y:S04]  /*0490*/  LDS.U16 R11, [R0+0x1040] ;  /* 0x00104000000b7984 */ /* 0x000e680000000400 */
[----:B------:R2:W3:Y:S04]  /*04a0*/  LDS.U16 R10, [R0+0x1000] ;  /* 0x00100000000a7984 */ /* 0x0004e80000000400 */
[----:B------:R2:W4:Y:S01]  /*04b0*/  LDS.U16 R12, [R0+0x40] ;  /* 0x00004000000c7984 */ /* 0x0005220000000400 */
[----:B0-----:R-:W-:-:S02]  /*04c0*/  PRMT R16, R6, 0x7610, R16 ;  /* 0x0000761006107816 */ /* 0x001fc40000000010 */
[----:B------:R-:W-:Y:S02]  /*04d0*/  LEA R6, R13, UR6, 0x1 ;  /* 0x000000060d067c11 */ /* 0x000fe4000f8e08ff */
[----:B-1----:R-:W-:-:S03]  /*04e0*/  PRMT R13, R11, 0x7610, R13 ;  /* 0x000076100b0d7816 */ /* 0x002fc6000000000d */
[----:B--2---:R-:W-:-:S07]  /*04f0*/  VIADD R9, R6, 0x100 ;  /* 0x0000010006097836 */ /* 0x004fce0000000000 */
.L_x_0:
[----:B------:R-:W0:Y:S01]  /*0500*/  LDS.U16 R20, [R8+-0x1000] ;  /* 0xfff0000008147984 */ /* 0x000e220000000400 */
[----:B------:R-:W-:Y:S01]  /*0510*/  PRMT R7, R16, 0x7610, R7 ;  /* 0x0000761010077816 */ /* 0x000fe20000000007 */
[----:B------:R-:W-:Y:S01]  /*0520*/  UIADD3 UR4, UPT, UPT, UR4, 0x8, URZ ;  /* 0x0000000804047890 */ /* 0x000fe2000fffe0ff */
[----:B---3--:R-:W-:Y:S01]  /*0530*/  PRMT R6, R10, 0x7610, R6 ;  /* 0x000076100a067816 */ /* 0x008fe20000000006 */
[----:B------:R-:W1:Y:S01]  /*0540*/  LDS.U16 R21, [R9+-0x100] ;  /* 0xffff000009157984 */ /* 0x000e620000000400 */
[----:B------:R-:W-:Y:S01]  /*0550*/  PRMT R24, R7, 0x9910, RZ ;  /* 0x0000991007187816 */ /* 0x000fe200000000ff */
[----:B------:R-:W-:Y:S01]  /*0560*/  UISETP.NE.AND UP0, UPT, UR4, 0x1080, UPT ;  /* 0x000010800400788c */ /* 0x000fe2000bf05270 */
[----:B------:R-:W-:Y:S01]  /*0570*/  PRMT R25, R6, 0x9910, RZ ;  /* 0x0000991006197816 */ /* 0x000fe200000000ff */
[----:B------:R-:W2:Y:S04]  /*0580*/  LDS.U16 R18, [R8] ;  /* 0x0000000008127984 */ /* 0x000ea80000000400 */
[----:B------:R-:W3:Y:S04]  /*0590*/  LDS.U16 R19, [R9+-0xc0] ;  /* 0xffff400009137984 */ /* 0x000ee80000000400 */
[----:B------:R-:W5:Y:S04]  /*05a0*/  LDS.U16 R15, [R8+-0xffe] ;  /* 0xfff00200080f7984 */ /* 0x000f680000000400 */
[----:B------:R-:W5:Y:S04]  /*05b0*/  LDS.U16 R14, [R9+-0x80] ;  /* 0xffff8000090e7984 */ /* 0x000f680000000400 */
[----:B------:R-:W5:Y:S04]  /*05c0*/  LDS.U16 R11, [R8+0x2] ;  /* 0x00000200080b7984 */ /* 0x000f680000000400 */
[----:B------:R-:W5:Y:S01]  /*05d0*/  LDS.U16 R10, [R9+-0x40] ;  /* 0xffffc000090a7984 */ /* 0x000f620000000400 */
[----:B0-----:R-:W-:-:S02]  /*05e0*/  PRMT R17, R20, 0x9910, RZ ;  /* 0x0000991014117816 */ /* 0x001fc400000000ff */
[----:B-1----:R-:W-:Y:S02]  /*05f0*/  PRMT R22, R21, 0x9910, RZ ;  /* 0x0000991015167816 */ /* 0x002fe400000000ff */
[----:B--2---:R-:W-:-:S03]  /*0600*/  PRMT R16, R18, 0x9910, RZ ;  /* 0x0000991012107816 */ /* 0x004fc600000000ff */
[----:B------:R-:W-:Y:S02]  /*0610*/  IMAD.IADD R23, R17, 0x1, R22 ;  /* 0x0000000111177824 */ /* 0x000fe400078e0216 */
[----:B------:R-:W-:-:S03]  /*0620*/  IMAD.IADD R22, R22, 0x1, R16 ;  /* 0x0000000116167824 */ /* 0x000fc600078e0210 */
[----:B------:R-:W-:Y:S01]  /*0630*/  ISETP.GE.AND P0, PT, R23, R24, PT ;  /* 0x000000181700720c */ /* 0x000fe20003f06270 */
[----:B------:R-:W-:Y:S01]  /*0640*/  IMAD.MOV.U32 R23, RZ, RZ, R25 ;  /* 0x000000ffff177224 */ /* 0x000fe200078e0019 */
[----:B---3--:R-:W-:-:S04]  /*0650*/  PRMT R24, R19, 0x9910, RZ ;  /* 0x0000991013187816 */ /* 0x008fc800000000ff */
[----:B------:R-:W-:Y:S02]  /*0660*/  ISETP.GE.AND P1, PT, R22, R23, PT ;  /* 0x000000171600720c */ /* 0x000fe40003f26270 */
[----:B----4-:R-:W-:Y:S02]  /*0670*/  PRMT R22, R12, 0x9910, RZ ;  /* 0x000099100c167816 */ /* 0x010fe400000000ff */
[----:B------:R-:W-:Y:S01]  /*0680*/  IADD3 R17, PT, PT, R17, R24, RZ ;  /* 0x0000001811117210 */ /* 0x000fe20007ffe0ff */
[----:B------:R-:W-:Y:S01]  /*0690*/  IMAD.IADD R24, R16, 0x1, R24 ;  /* 0x0000000110187824 */ /* 0x000fe200078e0218 */
[----:B------:R-:W-:Y:S01]  /*06a0*/  PRMT R23, R13, 0x9910, RZ ;  /* 0x000099100d177816 */ /* 0x000fe200000000ff */
[----:B------:R-:W-:Y:S01]  /*06b0*/  IMAD.MOV.U32 R16, RZ, RZ, R22 ;  /* 0x000000ffff107224 */ /* 0x000fe200078e0016 */
[----:B-----5:R-:W-:Y:S01]  /*06c0*/  PRMT R22, R15, 0x9910, RZ ;  /* 0x000099100f167816 */ /* 0x020fe200000000ff */
[----:B------:R-:W-:Y:S01]  /*06d0*/  @!P0 IMAD.IADD R7, R20, 0x1, R21 ;  /* 0x0000000114078824 */ /* 0x000fe200078e0215 */
[----:B------:R-:W-:-:S02]  /*06e0*/  ISETP.GE.AND P3, PT, R24, R23, PT ;  /* 0x000000171800720c */ /* 0x000fc40003f66270 */
[----:B------:R-:W-:Y:S01]  /*06f0*/  ISETP.GE.AND P2, PT, R17, R16, PT ;  /* 0x000000101100720c */ /* 0x000fe20003f46270 */
[----:B------:R-:W-:Y:S01]  /*0700*/  @!P1 IMAD.IADD R6, R21, 0x1, R18 ;  /* 0x0000000115069824 */ /* 0x000fe200078e0212 */
[----:B------:R-:W-:Y:S01]  /*0710*/  PRMT R23, R14, 0x9910, RZ ;  /* 0x000099100e177816 */ /* 0x000fe200000000ff */
[----:B------:R-:W0:Y:S01]  /*0720*/  LDS.U16 R16, [R8+-0xffc] ;  /* 0xfff0040008107984 */ /* 0x000e220000000400 */
[----:B------:R-:W-:Y:S02]  /*0730*/  IMAD.MOV.U32 R21, RZ, RZ, R22 ;  /* 0x000000ffff157224 */ /* 0x000fe400078e0016 */
[----:B------:R-:W-:Y:S01]  /*0740*/  PRMT R25, R6, 0x9910, RZ ;  /* 0x0000991006197816 */ /* 0x000fe200000000ff */
[----:B------:R-:W1:Y:S01]  /*0750*/  LDS.U16 R17, [R9] ;  /* 0x0000000009117984 */ /* 0x000e620000000400 */
[----:B------:R-:W-:Y:S01]  /*0760*/  IMAD.MOV.U32 R22, RZ, RZ, R23 ;  /* 0x000000ffff167224 */ /* 0x000fe200078e0017 */
[----:B------:R-:W-:Y:S02]  /*0770*/  PRMT R23, R7, 0x9910, RZ ;  /* 0x0000991007177816 */ /* 0x000fe400000000ff */
[----:B------:R-:W-:-:S02]  /*0780*/  @!P3 IADD3 R13, PT, PT, R18, R19, RZ ;  /* 0x00000013120db210 */ /* 0x000fc40007ffe0ff */
[----:B------:R-:W2:Y:S01]  /*0790*/  LDS.U16 R18, [R8+0x4] ;  /* 0x0000040008127984 */ /* 0x000ea20000000400 */
[----:B------:R-:W-:Y:S02]  /*07a0*/  @!P2 IMAD.IADD R12, R20, 0x1, R19 ;  /* 0x00000001140ca824 */ /* 0x000fe400078e0213 */
[----:B------:R-:W-:Y:S01]  /*07b0*/  IMAD.MOV.U32 R20, RZ, RZ, R23 ;  /* 0x000000ffff147224 */ /* 0x000fe200078e0017 */
[----:B------:R-:W-:Y:S01]  /*07c0*/  PRMT R23, R11, 0x9910, RZ ;  /* 0x000099100b177816 */ /* 0x000fe200000000ff */
[----:B------:R-:W-:Y:S01]  /*07d0*/  IMAD.IADD R19, R21, 0x1, R22 ;  /* 0x0000000115137824 */ /* 0x000fe200078e0216 */
[----:B------:R-:W-:-:S03]  /*07e0*/  PRMT R24, R12, 0x9910, RZ ;  /* 0x000099100c187816 */ /* 0x000fc600000000ff */
[----:B------:R-:W-:Y:S01]  /*07f0*/  IMAD.IADD R22, R22, 0x1, R23 ;  /* 0x0000000116167824 */ /* 0x000fe200078e0217 */
[----:B------:R-:W-:Y:S02]  /*0800*/  ISETP.GE.AND P0, PT, R19, R20, PT ;  /* 0x000000141300720c */ /* 0x000fe40003f06270 */
[----:B------:R-:W-:Y:S01]  /*0810*/  PRMT R20, R10, 0x9910, RZ ;  /* 0x000099100a147816 */ /* 0x000fe200000000ff */
[----:B------:R-:W3:Y:S01]  /*0820*/  LDS.U16 R19, [R9+0x40] ;  /* 0x0000400009137984 */ /* 0x000ee20000000400 */
[----:B------:R-:W-:Y:S01]  /*0830*/  ISETP.GE.AND P1, PT, R22, R25, PT ;  /* 0x000000191600720c */ /* 0x000fe20003f26270 */
[----:B------:R-:W-:Y:S01]  /*0840*/  IMAD.MOV.U32 R22, RZ, RZ, R24 ;  /* 0x000000ffff167224 */ /* 0x000fe200078e0018 */
[----:B------:R-:W-:Y:S01]  /*0850*/  PRMT R24, R13, 0x9910, RZ ;  /* 0x000099100d187816 */ /* 0x000fe200000000ff */
[--C-:B------:R-:W-:Y:S02]  /*0860*/  IMAD.IADD R21, R21, 0x1, R20.reuse ;  /* 0x0000000115157824 */ /* 0x100fe400078e0214 */
[----:B------:R-:W-:-:S03]  /*0870*/  IMAD.IADD R20, R23, 0x1, R20 ;  /* 0x0000000117147824 */ /* 0x000fc600078e0214 */
[----:B------:R-:W-:Y:S01]  /*0880*/  ISETP.GE.AND P2, PT, R21, R22, PT ;  /* 0x000000161500720c */ /* 0x000fe20003f46270 */
[----:B------:R-:W-:Y:S01]  /*0890*/  IMAD.MOV.U32 R21, RZ, RZ, R24 ;  /* 0x000000ffff157224 */ /* 0x000fe200078e0018 */
[----:B------:R-:W-:-:S03]  /*08a0*/  @!P0 IADD3 R7, PT, PT, R15, R14, RZ ;  /* 0x0000000e0f078210 */ /* 0x000fc60007ffe0ff */
[----:B------:R-:W-:Y:S01]  /*08b0*/  @!P1 IMAD.IADD R6, R14, 0x1, R11 ;  /* 0x000000010e069824 */ /* 0x000fe200078e020b */
[----:B------:R-:W-:Y:S01]  /*08c0*/  ISETP.GE.AND P3, PT, R20, R21, PT ;  /* 0x000000151400720c */ /* 0x000fe20003f66270 */
[----:B------:R-:W-:Y:S01]  /*08d0*/  LDS.U16 R14, [R8+0x6] ;  /* 0x00000600080e7984 */ /* 0x000fe20000000400 */
[----:B0-----:R-:W-:Y:S02]  /*08e0*/  PRMT R22, R16, 0x9910, RZ ;  /* 0x0000991010167816 */ /* 0x001fe400000000ff */
[----:B------:R-:W-:Y:S01]  /*08f0*/  PRMT R24, R7, 0x9910, RZ ;  /* 0x0000991007187816 */ /* 0x000fe200000000ff */
[----:B------:R-:W0:Y:S01]  /*0900*/  LDS.U16 R21, [R9+0x80] ;  /* 0x0000800009157984 */ /* 0x000e220000000400 */
[----:B-1----:R-:W-:Y:S01]  /*0910*/  PRMT R23, R17, 0x9910, RZ ;  /* 0x0000991011177816 */ /* 0x002fe200000000ff */
[--C-:B------:R-:W-:Y:S02]  /*0920*/  @!P2 IMAD.IADD R12, R15, 0x1, R10.reuse ;  /* 0x000000010f0ca824 */ /* 0x100fe400078e020a */
[----:B------:R1:W4:Y:S03]  /*0930*/  LDS.U16 R20, [R8+-0xffa] ;  /* 0xfff0060008147984 */ /* 0x0003260000000400 */
[----:B------:R-:W-:Y:S01]  /*0940*/  PRMT R25, R12, 0x9910, RZ ;  /* 0x000099100c197816 */ /* 0x000fe200000000ff */
[----:B------:R5:W4:Y:S01]  /*0950*/  LDS.U16 R15, [R9+0xc0] ;  /* 0x0000c000090f7984 */ /* 0x000b220000000400 */
[----:B------:R-:W-:-:S02]  /*0960*/  @!P3 IMAD.IADD R13, R11, 0x1, R10 ;  /* 0x000000010b0db824 */ /* 0x000fc400078e020a */
[----:B------:R-:W-:Y:S02]  /*0970*/  IMAD.IADD R10, R22, 0x1, R23 ;  /* 0x00000001160a7824 */ /* 0x000fe400078e0217 */
[----:B------:R-:W-:Y:S01]  /*0980*/  IMAD.MOV.U32 R11, RZ, RZ, R24 ;  /* 0x000000ffff0b7224 */ /* 0x000fe200078e0018 */
[----:B--2---:R-:W-:Y:S01]  /*0990*/  PRMT R24, R18, 0x9910, RZ ;  /* 0x0000991012187816 */ /* 0x004fe200000000ff */
[----:B-1----:R-:W-:Y:S02]  /*09a0*/  VIADD R8, R8, 0x8 ;  /* 0x0000000808087836 */ /* 0x002fe40000000000 */
[----:B-----5:R-:W-:Y:S01]  /*09b0*/  VIADD R9, R9, 0x200 ;  /* 0x0000020009097836 */ /* 0x020fe20000000000 */
[----:B------:R-:W-:Y:S01]  /*09c0*/  ISETP.GE.AND P0, PT, R10, R11, PT ;  /* 0x0000000b0a00720c */ /* 0x000fe20003f06270 */
[----:B------:R-:W-:Y:S01]  /*09d0*/  IMAD.MOV.U32 R10, RZ, RZ, R24 ;  /* 0x000000ffff0a7224 */ /* 0x000fe200078e0018 */
[----:B------:R-:W-:Y:S02]  /*09e0*/  PRMT R24, R6, 0x9910, RZ ;  /* 0x0000991006187816 */ /* 0x000fe400000000ff */
[----:B---3--:R-:W-:Y:S01]  /*09f0*/  PRMT R11, R19, 0x9910, RZ ;  /* 0x00009910130b7816 */ /* 0x008fe200000000ff */
[----:B------:R-:W-:-:S03]  /*0a00*/  IMAD.IADD R23, R23, 0x1, R10 ;  /* 0x0000000117177824 */ /* 0x000fc600078e020a */
[----:B------:R-:W-:Y:S01]  /*0a10*/  IADD3 R22, PT, PT, R22, R11, RZ ;  /* 0x0000000b16167210 */ /* 0x000fe20007ffe0ff */
[----:B------:R-:W-:Y:S01]  /*0a20*/  IMAD.IADD R10, R10, 0x1, R11 ;  /* 0x000000010a0a7824 */ /* 0x000fe200078e020b */
[----:B------:R-:W-:Y:S01]  /*0a30*/  ISETP.GE.AND P1, PT, R23, R24, PT ;  /* 0x000000181700720c */ /* 0x000fe20003f26270 */
[----:B------:R-:W-:Y:S01]  /*0a40*/  IMAD.MOV.U32 R23, RZ, RZ, R25 ;  /* 0x000000ffff177224 */ /* 0x000fe200078e0019 */
[----:B------:R-:W-:Y:S01]  /*0a50*/  PRMT R24, R13, 0x9910, RZ ;  /* 0x000099100d187816 */ /* 0x000fe200000000ff */
[----:B------:R-:W-:-:S03]  /*0a60*/  @!P0 IMAD.IADD R7, R16, 0x1, R17 ;  /* 0x0000000110078824 */ /* 0x000fc600078e0211 */
[----:B------:R-:W-:Y:S01]  /*0a70*/  ISETP.GE.AND P2, PT, R22, R23, PT ;  /* 0x000000171600720c */ /* 0x000fe20003f46270 */
[----:B------:R-:W-:Y:S01]  /*0a80*/  IMAD.MOV.U32 R11, RZ, RZ, R24 ;  /* 0x000000ffff0b7224 */ /* 0x000fe200078e0018 */
[----:B------:R-:W-:-:S04]  /*0a90*/  PRMT R23, R7, 0x9910, RZ ;  /* 0x0000991007177816 */ /* 0x000fc800000000ff */
[----:B------:R-:W-:Y:S01]  /*0aa0*/  ISETP.GE.AND P3, PT, R10, R11, PT ;  /* 0x0000000b0a00720c */ /* 0x000fe20003f66270 */
[----:B------:R-:W-:Y:S01]  /*0ab0*/  @!P1 IMAD.IADD R6, R17, 0x1, R18 ;  /* 0x0000000111069824 */ /* 0x000fe200078e0212 */
[----:B0-----:R-:W-:Y:S02]  /*0ac0*/  PRMT R11, R21, 0x9910, RZ ;  /* 0x00009910150b7816 */ /* 0x001fe400000000ff */
[----:B----4-:R-:W-:-:S03]  /*0ad0*/  PRMT R10, R20, 0x9910, RZ ;  /* 0x00009910140a7816 */ /* 0x010fc600000000ff */
[----:B------:R-:W-:Y:S01]  /*0ae0*/  IMAD.MOV.U32 R17, RZ, RZ, R11 ;  /* 0x000000ffff117224 */ /* 0x000fe200078e000b */
[----:B------:R-:W-:Y:S01]  /*0af0*/  PRMT R22, R15, 0x9910, RZ ;  /* 0x000099100f167816 */ /* 0x000fe200000000ff */
[--C-:B------:R-:W-:Y:S01]  /*0b00*/  @!P2 IMAD.IADD R12, R16, 0x1, R19.reuse ;  /* 0x00000001100ca824 */ /* 0x100fe200078e0213 */
[----:B------:R-:W-:Y:S02]  /*0b10*/  PRMT R11, R14, 0x9910, RZ ;  /* 0x000099100e0b7816 */ /* 0x000fe400000000ff */
[----:B------:R-:W-:Y:S01]  /*0b20*/  IADD3 R16, PT, PT, R10, R17, RZ ;  /* 0x000000110a107210 */ /* 0x000fe20007ffe0ff */
[----:B------:R-:W-:Y:S01]  /*0b30*/  @!P3 IMAD.IADD R13, R18, 0x1, R19 ;  /* 0x00000001120db824 */ /* 0x000fe200078e0213 */
[----:B------:R-:W-:Y:S01]  /*0b40*/  PRMT R19, R6, 0x9910, RZ ;  /* 0x0000991006137816 */ /* 0x000fe200000000ff */
[----:B------:R-:W-:Y:S01]  /*0b50*/  IMAD.IADD R17, R17, 0x1, R11 ;  /* 0x0000000111117824 */ /* 0x000fe200078e020b */
[----:B------:R-:W-:Y:S01]  /*0b60*/  ISETP.GE.AND P0, PT, R16, R23, PT ;  /* 0x000000171000720c */ /* 0x000fe20003f06270 */
[----:B------:R-:W-:Y:S01]  /*0b70*/  IMAD.MOV.U32 R16, RZ, RZ, R22 ;  /* 0x000000ffff107224 */ /* 0x000fe200078e0016 */
[----:B------:R-:W-:-:S02]  /*0b80*/  PRMT R22, R12, 0x9910, RZ ;  /* 0x000099100c167816 */ /* 0x000fc400000000ff */
[----:B------:R-:W-:Y:S01]  /*0b90*/  PRMT R23, R13, 0x9910, RZ ;  /* 0x000099100d177816 */ /* 0x000fe200000000ff */
[----:B------:R-:W-:Y:S02]  /*0ba0*/  IMAD.IADD R18, R10, 0x1, R16 ;  /* 0x000000010a127824 */ /* 0x000fe400078e0210 */
[----:B------:R-:W-:Y:S02]  /*0bb0*/  IMAD.MOV.U32 R10, RZ, RZ, R19 ;  /* 0x000000ffff0a7224 */ /* 0x000fe400078e0013 */
[----:B------:R-:W-:Y:S02]  /*0bc0*/  IMAD.MOV.U32 R19, RZ, RZ, R22 ;  /* 0x000000ffff137224 */ /* 0x000fe400078e0016 */
[----:B------:R-:W-:Y:S01]  /*0bd0*/  IMAD.IADD R11, R11, 0x1, R16 ;  /* 0x000000010b0b7824 */ /* 0x000fe200078e0210 */
[----:B------:R-:W-:Y:S01]  /*0be0*/  ISETP.GE.AND P1, PT, R17, R10, PT ;  /* 0x0000000a1100720c */ /* 0x000fe20003f26270 */
[----:B------:R-:W-:Y:S01]  /*0bf0*/  @!P0 IMAD.IADD R7, R20, 0x1, R21 ;  /* 0x0000000114078824 */ /* 0x000fe200078e0215 */
[----:B------:R-:W-:-:S02]  /*0c00*/  MOV R16, R23 ;  /* 0x0000001700107202 */ /* 0x000fc40000000f00 */
[----:B------:R-:W-:Y:S02]  /*0c10*/  ISETP.GE.AND P2, PT, R18, R19, PT ;  /* 0x000000131200720c */ /* 0x000fe40003f46270 */
[----:B------:R-:W-:Y:S02]  /*0c20*/  ISETP.GE.AND P3, PT, R11, R16, PT ;  /* 0x000000100b00720c */ /* 0x000fe40003f66270 */
[----:B------:R-:W-:-:S05]  /*0c30*/  PRMT R16, R7, 0x7610, R16 ;  /* 0x0000761007107816 */ /* 0x000fca0000000010 */
[----:B------:R-:W-:-:S04]  /*0c40*/  @!P1 IMAD.IADD R6, R21, 0x1, R14 ;  /* 0x0000000115069824 */ /* 0x000fc800078e020e */
[--C-:B------:R-:W-:Y:S01]  /*0c50*/  @!P2 IMAD.IADD R12, R20, 0x1, R15.reuse ;  /* 0x00000001140ca824 */ /* 0x100fe200078e020f */
[----:B------:R-:W-:Y:S01]  /*0c60*/  PRMT R10, R6, 0x7610, R10 ;  /* 0x00007610060a7816 */ /* 0x000fe2000000000a */
[----:B------:R-:W-:Y:S01]  /*0c70*/  @!P3 IMAD.IADD R13, R14, 0x1, R15 ;  /* 0x000000010e0db824 */ /* 0x000fe200078e020f */
[----:B------:R-:W-:Y:S06]  /*0c80*/  BRA.U UP0, `(.L_x_0) ;  /* 0xfffffff9001c7547 */ /* 0x000fec000b83ffff */
[----:B------:R-:W-:Y:S04]  /*0c90*/  STG.E.U16 desc[UR8][R2.64], R16 ;  /* 0x0000001002007986 */ /* 0x000fe8000c101508 */
[----:B------:R-:W-:Y:S04]  /*0ca0*/  STG.E.U16 desc[UR8][R4.64], R10 ;  /* 0x0000000a04007986 */ /* 0x000fe8000c101508 */
[----:B------:R-:W-:Y:S04]  /*0cb0*/  STG.E.U16 desc[UR8][R2.64+0x40], R12 ;  /* 0x0000400c02007986 */ /* 0x000fe8000c101508 */
[----:B------:R-:W-:Y:S04]  /*0cc0*/  STS.U16 [R0], R16 ;  /* 0x0000001000007388 */ /* 0x000fe80000000400 */
[----:B------:R-:W-:Y:S04]  /*0cd0*/  STS.U16 [R0+0x1000], R10 ;  /* 0x0010000a00007388 */ /* 0x000fe80000000400 */
[----:B------:R-:W-:Y:S04]  /*0ce0*/  STS.U16 [R0+0x40], R12 ;  /* 0x0000400c00007388 */ /* 0x000fe80000000400 */
[----:B------:R-:W-:Y:S04]  /*0cf0*/  STS.U16 [R0+0x1040], R13 ;  /* 0x0010400d00007388 */ /* 0x000fe80000000400 */
[----:B------:R-:W-:Y:S01]  /*0d00*/  STG.E.U16 desc[UR8][R4.64+0x40], R13 ;  /* 0x0000400d04007986 */ /* 0x000fe2000c101508 */
[----:B------:R-:W-:Y:S05]  /*0d10*/  EXIT ;  /* 0x000000000000794d */ /* 0x000fea0003800000 */
.L_x_1:
[----:B------:R-:W-:-:S00]  /*0d20*/  BRA `(.L_x_1) ;  /* 0xfffffffc00fc7947 */ /* 0x000fc0000383ffff */
[----:B------:R-:W-:-:S00]  /*0d30*/  NOP ;  /* 0x0000000000007918 */ /* 0x000fc00000000000 */
        /* <DEDUP_REMOVED lines=12> */
.L_x_6:


//--------------------- .text._Z6Phase2Psii       --------------------------
	.section	.text._Z6Phase2Psii,"ax",@progbits
	.align	128
        .global         _Z6Phase2Psii
        .type           _Z6Phase2Psii,@function
        .size           _Z6Phase2Psii,(.L_x_7 - _Z6Phase2Psii)
        .other          _Z6Phase2Psii,@"STO_CUDA_ENTRY STV_DEFAULT"
_Z6Phase2Psii:
.text._Z6Phase2Psii:
[----:B------:R-:W-:Y:S08]  /*0000*/  LDC R1, c[0x0][0x37c] ;  /* 0x0000df00ff017b82 */ /* 0x000ff00000000800 */
[----:B------:R-:W0:Y:S08]  /*0010*/  S2UR UR4, SR_CTAID.X ;  /* 0x00000000000479c3 */ /* 0x000e300000002500 */
[----:B------:R-:W0:Y:S02]  /*0020*/  LDC R0, c[0x0][0x388] ;  /* 0x0000e200ff007b82 */ /* 0x000e240000000800 */
[----:B0-----:R-:W-:-:S13]  /*0030*/  ISETP.NE.AND P0, PT, R0, UR4, PT ;  /* 0x0000000400007c0c */ /* 0x001fda000bf05270 */
[----:B------:R-:W-:Y:S05]  /*0040*/  @!P0 EXIT ;  /* 0x000000000000894d */ /* 0x000fea0003800000 */
[----:B------:R-:W0:Y:S01]  /*0050*/  S2R R13, SR_TID.Y ;  /* 0x00000000000d7919 */ /* 0x000e220000002200 */
[----:B------:R-:W1:Y:S01]  /*0060*/  LDC R5, c[0x0][0x38c] ;  /* 0x0000e300ff057b82 */ /* 0x000e620000000800 */
[----:B------:R-:W-:Y:S01]  /*0070*/  USHF.L.U32 UR4, UR4, 0x6, URZ ;  /* 0x0000000604047899 */ /* 0x000fe200080006ff */
[----:B------:R-:W-:Y:S01]  /*0080*/  IMAD.SHL.U32 R0, R0, 0x40, RZ ;  /* 0x0000004000007824 */ /* 0x000fe200078e00ff */
[----:B------:R-:W0:Y:S01]  /*0090*/  S2R R12, SR_TID.X ;  /* 0x00000000000c7919 */ /* 0x000e220000002100 */
[----:B------:R-:W2:Y:S04]  /*00a0*/  LDCU.64 UR8, c[0x0][0x358] ;  /* 0x00006b00ff0877ac */ /* 0x000ea80008000a00 */
[----:B------:R-:W3:Y:S01]  /*00b0*/  LDC.64 R16, c[0x0][0x380] ;  /* 0x0000e000ff107b82 */ /* 0x000ee20000000a00 */
[----:B-1----:R-:W-:-:S02]  /*00c0*/  IMAD R2, R5, UR4, R0 ;  /* 0x0000000405027c24 */ /* 0x002fc4000f8e0200 */
[CC--:B------:R-:W-:Y:S02]  /*00d0*/  IMAD R4, R0.reuse, R5.reuse, UR4 ;  /* 0x0000000400047e24 */ /* 0x0c0fe4000f8e0205 */
[-C--:B------:R-:W-:Y:S02]  /*00e0*/  IMAD R0, R0, R5.reuse, R0 ;  /* 0x0000000500007224 */ /* 0x080fe400078e0200 */
[----:B0-----:R-:W-:-:S04]  /*00f0*/  IMAD R3, R13, R5, R12 ;  /* 0x000000050d037224 */ /* 0x001fc800078e020c */
[--C-:B------:R-:W-:Y:S02]  /*0100*/  IMAD R5, R5, 0x20, R3.reuse ;  /* 0x0000002005057824 */ /* 0x100fe400078e0203 */
[C---:B------:R-:W-:Y:S02]  /*0110*/  IMAD.IADD R9, R2.reuse, 0x1, R3 ;  /* 0x0000000102097824 */ /* 0x040fe400078e0203 */
[C---:B------:R-:W-:Y:S02]  /*0120*/  IMAD.IADD R11, R3.reuse, 0x1, R4 ;  /* 0x00000001030b7824 */ /* 0x040fe400078e0204 */
[----:B------:R-:W-:Y:S02]  /*0130*/  IMAD.IADD R7, R2, 0x1, R5 ;  /* 0x0000000102077824 */ /* 0x000fe400078e0205 */
[----:B------:R-:W-:Y:S02]  /*0140*/  IMAD.IADD R15, R3, 0x1, R0 ;  /* 0x00000001030f7824 */ /* 0x000fe400078e0200 */
        /* <DEDUP_REMOVED lines=15> */
[----:B------:R-:W5:Y:S04]  /*0240*/  LDG.E.U16 R27, desc[UR8][R2.64+0x40] ;  /* 0x00004008021b7981 */ /* 0x000f68000c1e1500 */
[----:B------:R-:W5:Y:S04]  /*0250*/  LDG.E.U16 R18, desc[UR8][R14.64] ;  /* 0x000000080e127981 */ /* 0x000f68000c1e1500 */
[----:B------:R0:W5:Y:S04]  /*0260*/  LDG.E.U16 R26, desc[UR8][R14.64+0x40] ;  /* 0x000040080e1a7981 */ /* 0x000168000c1e1500 */
[----:B------:R-:W5:Y:S04]  /*0270*/  LDG.E.U16 R24, desc[UR8][R16.64] ;  /* 0x0000000810187981 */ /* 0x000f68000c1e1500 */
[----:B------:R1:W5:Y:S01]  /*0280*/  LDG.E.U16 R28, desc[UR8][R16.64+0x40] ;  /* 0x00004008101c7981 */ /* 0x000362000c1e1500 */
        /* <DEDUP_REMOVED lines=9> */
[----:B------:R-:W-:Y:S01]  /*0320*/  LEA R13, R13, UR4, 0x7 ;  /* 0x000000040d0d7c11 */ /* 0x000fe2000f8e38ff */
[C---:B------:R-:W-:Y:S02]  /*0330*/  IMAD R10, R12.reuse, 0x2, R11 ;  /* 0x000000020c0a7824 */ /* 0x040fe400078e020b */
[C---:B------:R-:W-:Y:S02]  /*0340*/  IMAD R0, R12.reuse, 0x2, R15 ;  /* 0x000000020c007824 */ /* 0x040fe400078e020f */
[----:B-1----:R-:W-:Y:S02]  /*0350*/  IMAD R17, R12, 0x2, R13 ;  /* 0x000000020c117824 */ /* 0x002fe400078e020d */
[----:B------:R-:W-:Y:S01]  /*0360*/  VIADD R13, R13, 0x1000 ;  /* 0x000010000d0d7836 */ /* 0x000fe20000000000 */
[----:B--2---:R-:W-:Y:S04]  /*0370*/  STS.U16 [R10], R22 ;  /* 0x000000160a007388 */ /* 0x004fe80000000400 */
[----:B---3--:R-:W-:Y:S04]  /*0380*/  STS.U16 [R10+0x1000], R21 ;  /* 0x001000150a007388 */ /* 0x008fe80000000400 */
[----:B----4-:R-:W-:Y:S04]  /*0390*/  STS.U16 [R10+0x40], R19 ;  /* 0x000040130a007388 */ /* 0x010fe80000000400 */
[----:B-----5:R-:W-:Y:S04]  /*03a0*/  STS.U16 [R10+0x1040], R23 ;  /* 0x001040170a007388 */ /* 0x020fe80000000400 */
[----:B------:R-:W-:Y:S04]  /*03b0*/  STS.U16 [R0+0x1000], R20 ;  /* 0x0010001400007388 */ /* 0x000fe80000000400 */
[----:B------:R-:W-:Y:S04]  /*03c0*/  STS.U16 [R0], R25 ;  /* 0x0000001900007388 */ /* 0x000fe80000000400 */
[----:B------:R-:W-:Y:S04]  /*03d0*/  STS.U16 [R0+0x40], R29 ;  /* 0x0000401d00007388 */ /* 0x000fe80000000400 */
[----:B------:R-:W-:Y:S04]  /*03e0*/  STS.U16 [R0+0x1040], R27 ;  /* 0x0010401b00007388 */ /* 0x000fe80000000400 */
[----:B------:R-:W-:Y:S04]  /*03f0*/  STS.U16 [R17], R18 ;  /* 0x0000001211007388 */ /* 0x000fe80000000400 */
[----:B------:R-:W-:Y:S04]  /*0400*/  STS.U16 [R17+0x40], R26 ;  /* 0x0000401a11007388 */ /* 0x000fe80000000400 */
[----:B------:R-:W-:Y:S04]  /*0410*/  STS.U16 [R17+0x1000], R24 ;  /* 0x0010001811007388 */ /* 0x000fe80000000400 */
[----:B------:R-:W-:Y:S01]  /*0420*/  STS.U16 [R17+0x1040], R28 ;  /* 0x0010401c11007388 */ /* 0x000fe20000000400 */
[----:B------:R-:W-:Y:S06]  /*0430*/  BAR.SYNC.DEFER_BLOCKING 0x0 ;  /* 0x0000000000007b1d */ /* 0x000fec0000010000 */
[----:B------:R-:W0:Y:S04]  /*0440*/  LDS.U16 R14, [R10+0x1000] ;  /* 0x001000000a0e7984 */ /* 0x000e280000000400 */
[----:B------:R1:W2:Y:S04]  /*0450*/  LDS.U16 R15, [R10] ;  /* 0x000000000a0f7984 */ /* 0x0002a80000000400 */
[----:B------:R1:W3:Y:S04]  /*0460*/  LDS.U16 R21, [R10+0x40] ;  /* 0x000040000a157984 */ /* 0x0002e80000000400 */
[----:B------:R1:W4:Y:S04]  /*0470*/  LDS.U16 R23, [R10+0x1040] ;  /* 0x001040000a177984 */ /* 0x0003280000000400 */
[----:B------:R1:W1:Y:S04]  /*0480*/  LDS.U16 R25, [R0] ;  /* 0x0000000000197984 */ /* 0x0002680000000400 */
[----:B------:R0:W1:Y:S04]  /*0490*/  LDS.U16 R16, [R0+0x1000] ;  /* 0x0010000000107984 */ /* 0x0000680000000400 */
[----:B------:R0:W1:Y:S04]  /*04a0*/  LDS.U16 R18, [R0+0x40] ;  /* 0x0000400000127984 */ /* 0x0000680000000400 */
[----:B------:R0:W1:Y:S02]  /*04b0*/  LDS.U16 R19, [R0+0x1040] ;  /* 0x0010400000137984 */ /* 0x0000640000000400 */
[----:B0-----:R-:W-:-:S02]  /*04c0*/  PRMT R17, R14, 0x7610, R17 ;  /* 0x000076100e117816 */ /* 0x001fc40000000011 */
[----:B------:R-:W-:-:S04]  /*04d0*/  LEA R14, R12, 0x40, 0x1 ;  /* 0x000000400c0e7811 */ /* 0x000fc800078e08ff */
[C---:B------:R-:W-:Y:S01]  /*04e0*/  IADD3 R12, PT, PT, R14.reuse, UR4, RZ ;  /* 0x000000040e0c7c10 */ /* 0x040fe2000fffe0ff */
[----:B------:R-:W-:Y:S01]  /*04f0*/  VIADD R14, R14, UR6 ;  /* 0x000000060e0e7c36 */ /* 0x000fe20008000000 */
[----:B--23--:R-:W-:-:S06]  /*0500*/  UMOV UR4, 0x1000 ;  /* 0x0000100000047882 */ /* 0x00cfcc0000000000 */
.L_x_2:
[----:B0-----:R-:W0:Y:S01]  /*0510*/  LDS.U16 R27, [R11+UR4+-0x1000] ;  /* 0xfff000040b1b7984 */ /* 0x001e220008000400 */
[----:B------:R-:W-:-:S03]  /*0520*/  PRMT R24, R15, 0x9910, RZ ;  /* 0x000099100f187816 */ /* 0x000fc600000000ff */
[----:B------:R-:W2:Y:S01]  /*0530*/  LDS.U16 R20, [R12+-0x40] ;  /* 0xffffc0000c147984 */ /* 0x000ea20000000400 */
[----:B0-----:R-:W-:Y:S02]  /*0540*/  PRMT R29, R27, 0x9910, RZ ;  /* 0x000099101b1d7816 */ /* 0x001fe400000000ff */
[----:B--2---:R-:W-:-:S05]  /*0550*/  PRMT R22, R20, 0x9910, RZ ;  /* 0x0000991014167816 */ /* 0x004fca00000000ff */
[----:B------:R-:W-:-:S05]  /*0560*/  IMAD.IADD R29, R29, 0x1, R22 ;  /* 0x000000011d1d7824 */ /* 0x000fca00078e0216 */
[----:B------:R-:W-:Y:S02]  /*0570*/  ISETP.GE.AND P0, PT, R29, R24, PT ;  /* 0x000000181d00720c */ /* 0x000fe40003f06270 */
[----:B------:R-:W-:-:S11]  /*0580*/  PRMT R24, R17, 0x9910, RZ ;  /* 0x0000991011187816 */ /* 0x000fd600000000ff */
[----:B------:R-:W-:-:S05]  /*0590*/  @!P0 IMAD.IADD R15, R27, 0x1, R20 ;  /* 0x000000011b0f8824 */ /* 0x000fca00078e0214 */
[----:B------:R-:W-:Y:S04]  /*05a0*/  STS.U16 [R10], R15 ;  /* 0x0000000f0a007388 */ /* 0x000fe80000000400 */
[----:B------:R-:W0:Y:S02]  /*05b0*/  LDS.U16 R27, [R11+UR4] ;  /* 0x000000040b1b7984 */ /* 0x000e240008000400 */
[----:B0-----:R-:W-:-:S05]  /*05c0*/  PRMT R29, R27, 0x9910, RZ ;  /* 0x000099101b1d7816 */ /* 0x001fca00000000ff */
[----:B------:R-:W-:-:S05]  /*05d0*/  IMAD.IADD R29, R22, 0x1, R29 ;  /* 0x00000001161d7824 */ /* 0x000fca00078e021d */
[----:B------:R-:W-:Y:S02]  /*05e0*/  ISETP.GE.AND P0, PT, R29, R24, PT ;  /* 0x000000181d00720c */ /* 0x000fe40003f06270 */
[----:B------:R-:W-:-:S11]  /*05f0*/  PRMT R24, R21, 0x9910, RZ ;  /* 0x0000991015187816 */ /* 0x000fd600000000ff */
[----:B------:R-:W-:-:S05]  /*0600*/  @!P0 IMAD.IADD R17, R20, 0x1, R27 ;  /* 0x0000000114118824 */ /* 0x000fca00078e021b */
[----:B------:R-:W-:Y:S04]  /*0610*/  STS.U16 [R10+0x1000], R17 ;  /* 0x001000110a007388 */ /* 0x000fe80000000400 */
[----:B------:R-:W0:Y:S04]  /*0620*/  LDS.U16 R27, [R11+UR4+-0x1000] ;  /* 0xfff000040b1b7984 */ /* 0x000e280008000400 */
[----:B------:R2:W3:Y:S02]  /*0630*/  LDS.U16 R20, [R12] ;  /* 0x000000000c147984 */ /* 0x0004e40000000400 */
[----:B--2---:R-:W-:Y:S01]  /*0640*/  VIADD R12, R12, 0x80 ;  /* 0x000000800c0c7836 */ /* 0x004fe20000000000 */
[----:B0-----:R-:W-:-:S02]  /*0650*/  PRMT R29, R27, 0x9910, RZ ;  /* 0x000099101b1d7816 */ /* 0x001fc400000000ff */
[----:B---3--:R-:W-:-:S05]  /*0660*/  PRMT R22, R20, 0x9910, RZ ;  /* 0x0000991014167816 */ /* 0x008fca00000000ff */
[----:B------:R-:W-:-:S05]  /*0670*/  IMAD.IADD R29, R29, 0x1, R22 ;  /* 0x000000011d1d7824 */ /* 0x000fca00078e0216 */
[----:B------:R-:W-:Y:S02]  /*0680*/  ISETP.GE.AND P0, PT, R29, R24, PT ;  /* 0x000000181d00720c */ /* 0x000fe40003f06270 */
[----:B----4-:R-:W-:-:S11]  /*0690*/  PRMT R24, R23, 0x9910, RZ ;  /* 0x0000991017187816 */ /* 0x010fd600000000ff */
[----:B------:R-:W-:-:S05]  /*06a0*/  @!P0 IADD3 R21, PT, PT, R27, R20, RZ ;  /* 0x000000141b158210 */ /* 0x000fca0007ffe0ff */
[----:B------:R-:W-:Y:S04]  /*06b0*/  STS.U16 [R10+0x40], R21 ;  /* 0x000040150a007388 */ /* 0x000fe80000000400 */
[----:B------:R-:W0:Y:S01]  /*06c0*/  LDS.U16 R27, [R11+UR4] ;  /* 0x000000040b1b7984 */ /* 0x000e220008000400 */
[----:B------:R-:W-:-:S04]  /*06d0*/  UIADD3 UR4, UPT, UPT, UR4, 0x2, URZ ;  /* 0x0000000204047890 */ /* 0x000fc8000fffe0ff */
[----:B------:R-:W-:Y:S01]  /*06e0*/  UISETP.NE.AND UP0, UPT, UR4, 0x1080, UPT ;  /* 0x000010800400788c */ /* 0x000fe2000bf05270 */
[----:B0-----:R-:W-:-:S05]  /*06f0*/  PRMT R29, R27, 0x9910, RZ ;  /* 0x000099101b1d7816 */ /* 0x001fca00000000ff */
[----:B------:R-:W-:Y:S01]  /*0700*/  IMAD.IADD R29, R22, 0x1, R29 ;  /* 0x00000001161d7824 */ /* 0x000fe200078e021d */
[----:B-1----:R-:W-:-:S04]  /*0710*/  PRMT R22, R25, 0x9910, RZ ;  /* 0x0000991019167816 */ /* 0x002fc800000000ff */
[----:B------:R-:W-:-:S13]  /*0720*/  ISETP.GE.AND P0, PT, R29, R24, PT ;  /* 0x000000181d00720c */ /* 0x000fda0003f06270 */
[----:B------:R-:W-:-:S05]  /*0730*/  @!P0 IMAD.IADD R23, R20, 0x1, R27 ;  /* 0x0000000114178824 */ /* 0x000fca00078e021b */
[----:B------:R-:W-:Y:S04]  /*0740*/  STS.U16 [R10+0x1040], R23 ;  /* 0x001040170a007388 */ /* 0x000fe80000000400 */
[----:B------:R-:W0:Y:S04]  /*0750*/  LDS.U16 R20, [R13+-0x1000] ;  /* 0xfff000000d147984 */ /* 0x000e280000000400 */
[----:B------:R-:W1:Y:S01]  /*0760*/  LDS.U16 R27, [R14+-0x40] ;  /* 0xffffc0000e1b7984 */ /* 0x000e620000000400 */
[----:B0-----:R-:W-:Y:S02]  /*0770*/  PRMT R24, R20, 0x9910, RZ ;  /* 0x0000991014187816 */ /* 0x001fe400000000ff */
[----:B-1----:R-:W-:-:S05]  /*0780*/  PRMT R29, R27, 0x9910, RZ ;  /* 0x000099101b1d7816 */ /* 0x002fca00000000ff */
[----:B------:R-:W-:-:S05]  /*0790*/  IMAD.IADD R29, R24, 0x1, R29 ;  /* 0x00000001181d7824 */ /* 0x000fca00078e021d */
[----:B------:R-:W-:-:S13]  /*07a0*/  ISETP.GE.AND P0, PT, R29, R22, PT ;  /* 0x000000161d00720c */ /* 0x000fda0003f06270 */
[--C-:B------:R-:W-:Y:S01]  /*07b0*/  @!P0 IMAD.IADD R25, R20, 0x1, R27.reuse ;  /* 0x0000000114198824 */ /* 0x100fe200078e021b */
[----:B------:R-:W-:-:S04]  /*07c0*/  PRMT R27, R16, 0x7610, R27 ;  /* 0x00007610101b7816 */ /* 0x000fc8000000001b */
[----:B------:R-:W-:Y:S01]  /*07d0*/  STS.U16 [R0], R25 ;  /* 0x0000001900007388 */ /* 0x000fe20000000400 */
[----:B------:R-:W-:-:S03]  /*07e0*/  PRMT R28, R27, 0x9910, RZ ;  /* 0x000099101b1c7816 */ /* 0x000fc600000000ff */
[----:B------:R0:W1:Y:S04]  /*07f0*/  LDS.U16 R22, [R13] ;  /* 0x000000000d167984 */ /* 0x0000680000000400 */
[----:B------:R-:W2:Y:S01]  /*0800*/  LDS.U16 R29, [R14+-0x40] ;  /* 0xffffc0000e1d7984 */ /* 0x000ea20000000400 */
[----:B0-----:R-:W-:Y:S01]  /*0810*/  VIADD R13, R13, 0x2 ;  /* 0x000000020d0d7836 */ /* 0x001fe20000000000 */
[----:B-1----:R-:W-:Y:S02]  /*0820*/  PRMT R16, R22, 0x9910, RZ ;  /* 0x0000991016107816 */ /* 0x002fe400000000ff */
[----:B--2---:R-:W-:-:S05]  /*0830*/  PRMT R26, R29, 0x9910, RZ ;  /* 0x000099101d1a7816 */ /* 0x004fca00000000ff */
[----:B------:R-:W-:-:S05]  /*0840*/  IMAD.IADD R26, R16, 0x1, R26 ;  /* 0x00000001101a7824 */ /* 0x000fca00078e021a */
[----:B------:R-:W-:-:S13]  /*0850*/  ISETP.GE.AND P0, PT, R26, R28, PT ;  /* 0x0000001c1a00720c */ /* 0x000fda0003f06270 */
[--C-:B------:R-:W-:Y:S01]  /*0860*/  @!P0 IMAD.IADD R27, R22, 0x1, R29.reuse ;  /* 0x00000001161b8824 */ /* 0x100fe200078e021d */
[----:B------:R-:W-:-:S04]  /*0870*/  PRMT R29, R18, 0x7610, R29 ;  /* 0x00007610121d7816 */ /* 0x000fc8000000001d */
[----:B------:R-:W-:Y:S01]  /*0880*/  STS.U16 [R0+0x1000], R27 ;  /* 0x0010001b00007388 */ /* 0x000fe20000000400 */
[----:B------:R-:W-:-:S03]  /*0890*/  PRMT R28, R29, 0x9910, RZ ;  /* 0x000099101d1c7816 */ /* 0x000fc600000000ff */
[----:B------:R-:W0:Y:S02]  /*08a0*/  LDS.U16 R26, [R14] ;  /* 0x000000000e1a7984 */ /* 0x000e240000000400 */
[----:B0-----:R-:W-:-:S05]  /*08b0*/  PRMT R18, R26, 0x9910, RZ ;  /* 0x000099101a127816 */ /* 0x001fca00000000ff */
[----:B------:R-:W-:-:S05]  /*08c0*/  IMAD.IADD R18, R24, 0x1, R18 ;  /* 0x0000000118127824 */ /* 0x000fca00078e0212 */
[----:B------:R-:W-:-:S13]  /*08d0*/  ISETP.GE.AND P0, PT, R18, R28, PT ;  /* 0x0000001c1200720c */ /* 0x000fda0003f06270 */
[----:B------:R-:W-:Y:S02]  /*08e0*/  @!P0 IADD3 R29, PT, PT, R20, R26, RZ ;  /* 0x0000001a141d8210 */ /* 0x000fe40007ffe0ff */
[----:B------:R-:W-:-:S03]  /*08f0*/  PRMT R20, R19, 0x7610, R20 ;  /* 0x0000761013147816 */ /* 0x000fc60000000014 */
[----:B------:R-:W-:Y:S01]  /*0900*/  STS.U16 [R0+0x40], R29 ;  /* 0x0000401d00007388 */ /* 0x000fe20000000400 */
[----:B------:R-:W-:-:S03]  /*0910*/  PRMT R24, R20, 0x9910, RZ ;  /* 0x0000991014187816 */ /* 0x000fc600000000ff */
[----:B------:R0:W1:Y:S02]  /*0920*/  LDS.U16 R18, [R14] ;  /* 0x000000000e127984 */ /* 0x0000640000000400 */
[----:B0-----:R-:W-:Y:S01]  /*0930*/  VIADD R14, R14, 0x80 ;  /* 0x000000800e0e7836 */ /* 0x001fe20000000000 */
[----:B-1----:R-:W-:-:S05]  /*0940*/  PRMT R19, R18, 0x9910, RZ ;  /* 0x0000991012137816 */ /* 0x002fca00000000ff */
[----:B------:R-:W-:Y:S01]  /*0950*/  IMAD.IADD R19, R16, 0x1, R19 ;  /* 0x0000000110137824 */ /* 0x000fe200078e0213 */
[----:B------:R-:W-:-:S04]  /*0960*/  PRMT R16, R27, 0x7610, R16 ;  /* 0x000076101b107816 */ /* 0x000fc80000000010 */
[----:B------:R-:W-:-:S13]  /*0970*/  ISETP.GE.AND P0, PT, R19, R24, PT ;  /* 0x000000181300720c */ /* 0x000fda0003f06270 */
[--C-:B------:R-:W-:Y:S01]  /*0980*/  @!P0 IMAD.IADD R20, R22, 0x1, R18.reuse ;  /* 0x0000000116148824 */ /* 0x100fe200078e0212 */
[----:B------:R-:W-:-:S04]  /*0990*/  PRMT R18, R29, 0x7610, R18 ;  /* 0x000076101d127816 */ /* 0x000fc80000000012 */
[----:B------:R0:W-:Y:S01]  /*09a0*/  STS.U16 [R0+0x1040], R20 ;  /* 0x0010401400007388 */ /* 0x0001e20000000400 */
[----:B------:R-:W-:Y:S01]  /*09b0*/  PRMT R19, R20, 0x7610, R19 ;  /* 0x0000761014137816 */ /* 0x000fe20000000013 */
[----:B------:R-:W-:Y:S06]  /*09c0*/  BRA.U UP0, `(.L_x_2) ;  /* 0xfffffff900d07547 */ /* 0x000fec000b83ffff */
[----:B------:R-:W-:Y:S04]  /*09d0*/  STG.E.U16 desc[UR8][R8.64], R15 ;  /* 0x0000000f08007986 */ /* 0x000fe8000c101508 */
[----:B------:R-:W-:Y:S04]  /*09e0*/  STG.E.U16 desc[UR8][R6.64], R17 ;  /* 0x0000001106007986 */ /* 0x000fe8000c101508 */
[----:B------:R-:W-:Y:S04]  /*09f0*/  STG.E.U16 desc[UR8][R8.64+0x40], R21 ;  /* 0x0000401508007986 */ /* 0x000fe8000c101508 */
[----:B------:R-:W-:Y:S04]  /*0a00*/  STG.E.U16 desc[UR8][R6.64+0x40], R23 ;  /* 0x0000401706007986 */ /* 0x000fe8000c101508 */
[----:B------:R-:W-:Y:S04]  /*0a10*/  STG.E.U16 desc[UR8][R4.64], R25 ;  /* 0x0000001904007986 */ /* 0x000fe8000c101508 */
[----:B------:R-:W-:Y:S04]  /*0a20*/  STG.E.U16 desc[UR8][R2.64], R16 ;  /* 0x0000001002007986 */ /* 0x000fe8000c101508 */
[----:B------:R-:W-:Y:S04]  /*0a30*/  STG.E.U16 desc[UR8][R4.64+0x40], R18 ;  /* 0x0000401204007986 */ /* 0x000fe8000c101508 */
[----:B------:R-:W-:Y:S01]  /*0a40*/  STG.E.U16 desc[UR8][R2.64+0x40], R19 ;  /* 0x0000401302007986 */ /* 0x000fe2000c101508 */
[----:B------:R-:W-:Y:S05]  /*0a50*/  EXIT ;  /* 0x000000000000794d */ /* 0x000fea0003800000 */
.L_x_3:
        /* <DEDUP_REMOVED lines=10> */
.L_x_7:


//--------------------- .text._Z6Phase1Psii       --------------------------
	.section	.text._Z6Phase1Psii,"ax",@progbits
	.align	128
        .global         _Z6Phase1Psii
        .type           _Z6Phase1Psii,@function
        .size           _Z6Phase1Psii,(.L_x_8 - _Z6Phase1Psii)
        .other          _Z6Phase1Psii,@"STO_CUDA_ENTRY STV_DEFAULT"
_Z6Phase1Psii:
.text._Z6Phase1Psii:
[----:B------:R-:W-:Y:S01]  /*0000*/  LDC R1, c[0x0][0x37c] ;  /* 0x0000df00ff017b82 */ /* 0x000fe20000000800 */
[----:B------:R-:W0:Y:S07]  /*0010*/  S2R R6, SR_TID.Y ;  /* 0x0000000000067919 */ /* 0x000e2e0000002200 */
[----:B------:R-:W1:Y:S01]  /*0020*/  LDC.64 R8, c[0x0][0x388] ;  /* 0x0000e200ff087b82 */ /* 0x000e620000000a00 */
[----:B------:R-:W2:Y:S01]  /*0030*/  LDCU.64 UR6, c[0x0][0x358] ;  /* 0x00006b00ff0677ac */ /* 0x000ea20008000a00 */
[----:B------:R-:W0:Y:S06]  /*0040*/  S2R R17, SR_TID.X ;  /* 0x0000000000117919 */ /* 0x000e2c0000002100 */
[----:B------:R-:W3:Y:S01]  /*0050*/  LDC.64 R4, c[0x0][0x380] ;  /* 0x0000e000ff047b82 */ /* 0x000ee20000000a00 */
[----:B-1----:R-:W-:-:S02]  /*0060*/  IMAD R0, R8, R9, R8 ;  /* 0x0000000908007224 */ /* 0x002fc400078e0208 */
[----:B0-----:R-:W-:-:S04]  /*0070*/  IMAD R3, R6, R9, R17 ;  /* 0x0000000906037224 */ /* 0x001fc800078e0211 */
[----:B------:R-:W-:-:S04]  /*0080*/  IMAD R3, R0, 0x40, R3 ;  /* 0x0000004000037824 */ /* 0x000fc800078e0203 */
[----:B------:R-:W-:Y:S02]  /*0090*/  IMAD R7, R9, 0x20, R3 ;  /* 0x0000002009077824 */ /* 0x000fe400078e0203 */
[----:B---3--:R-:W-:-:S04]  /*00a0*/  IMAD.WIDE R2, R3, 0x2, R4 ;  /* 0x0000000203027825 */ /* 0x008fc800078e0204 */
[----:B------:R-:W-:Y:S01]  /*00b0*/  IMAD.WIDE R4, R7, 0x2, R4 ;  /* 0x0000000207047825 */ /* 0x000fe200078e0204 */
[----:B--2---:R-:W2:Y:S04]  /*00c0*/  LDG.E.U16 R9, desc[UR6][R2.64] ;  /* 0x0000000602097981 */ /* 0x004ea8000c1e1500 */
[----:B------:R-:W3:Y:S04]  /*00d0*/  LDG.E.U16 R11, desc[UR6][R4.64] ;  /* 0x00000006040b7981 */ /* 0x000ee8000c1e1500 */
[----:B------:R-:W4:Y:S04]  /*00e0*/  LDG.E.U16 R13, desc[UR6][R2.64+0x40] ;  /* 0x00004006020d7981 */ /* 0x000f28000c1e1500 */
[----:B------:R-:W5:Y:S01]  /*00f0*/  LDG.E.U16 R15, desc[UR6][R4.64+0x40] ;  /* 0x00004006040f7981 */ /* 0x000f62000c1e1500 */
[----:B------:R-:W0:Y:S01]  /*0100*/  S2UR UR5, SR_CgaCtaId ;  /* 0x00000000000579c3 */ /* 0x000e220000008800 */
[----:B------:R-:W-:-:S02]  /*0110*/  UMOV UR4, 0x400 ;  /* 0x0000040000047882 */ /* 0x000fc40000000000 */
[----:B0-----:R-:W-:-:S06]  /*0120*/  ULEA UR4, UR5, UR4, 0x18 ;  /* 0x0000000405047291 */ /* 0x001fcc000f8ec0ff */
[----:B------:R-:W-:Y:S02]  /*0130*/  LEA R6, R6, UR4, 0x7 ;  /* 0x0000000406067c11 */ /* 0x000fe4000f8e38ff */
[C---:B------:R-:W-:Y:S01]  /*0140*/  LEA R7, R17.reuse, UR4, 0x1 ;  /* 0x0000000411077c11 */ /* 0x040fe2000f8e08ff */
[----:B------:R-:W-:Y:S02]  /*0150*/  UMOV UR4, 0x1000 ;  /* 0x0000100000047882 */ /* 0x000fe40000000000 */
[----:B------:R-:W-:Y:S02]  /*0160*/  IMAD R0, R17, 0x2, R6 ;  /* 0x0000000211007824 */ /* 0x000fe400078e0206 */
[----:B------:R-:W-:Y:S02]  /*0170*/  VIADD R6, R6, 0x1002 ;  /* 0x0000100206067836 */ /* 0x000fe40000000000 */
[----:B------:R-:W-:Y:S01]  /*0180*/  VIADD R7, R7, 0x80 ;  /* 0x0000008007077836 */ /* 0x000fe20000000000 */
[----:B--2---:R0:W-:Y:S04]  /*0190*/  STS.U16 [R0], R9 ;  /* 0x0000000900007388 */ /* 0x0041e80000000400 */
[----:B---3--:R0:W-:Y:S04]  /*01a0*/  STS.U16 [R0+0x1000], R11 ;  /* 0x0010000b00007388 */ /* 0x0081e80000000400 */
[----:B----4-:R0:W-:Y:S04]  /*01b0*/  STS.U16 [R0+0x40], R13 ;  /* 0x0000400d00007388 */ /* 0x0101e80000000400 */
[----:B-----5:R0:W-:Y:S01]  /*01c0*/  STS.U16 [R0+0x1040], R15 ;  /* 0x0010400f00007388 */ /* 0x0201e20000000400 */
[----:B------:R-:W-:Y:S06]  /*01d0*/  BAR.SYNC.DEFER_BLOCKING 0x0 ;  /* 0x0000000000007b1d */ /* 0x000fec0000010000 */
.L_x_4:
[----:B-1----:R-:W1:Y:S01]  /*01e0*/  LDS.U16 R8, [R6+-0x1002] ;  /* 0xffeffe0006087984 */ /* 0x002e620000000400 */
[----:B------:R-:W-:-:S03]  /*01f0*/  UIADD3 UR4, UPT, UPT, UR4, 0x4, URZ ;  /* 0x0000000404047890 */ /* 0x000fc6000fffe0ff */
[----:B0-----:R-:W0:Y:S01]  /*0200*/  LDS.U16 R11, [R7+-0x80] ;  /* 0xffff8000070b7984 */ /* 0x001e220000000400 */
[----:B------:R-:W-:-:S03]  /*0210*/  UISETP.NE.AND UP0, UPT, UR4, 0x1080, UPT ;  /* 0x000010800400788c */ /* 0x000fc6000bf05270 */
[----:B------:R-:W2:Y:S04]  /*0220*/  LDS.U16 R13, [R0] ;  /* 0x00000000000d7984 */ /* 0x000ea80000000400 */
[----:B------:R-:W3:Y:S01]  /*0230*/  LDS.U16 R15, [R0+0x1000] ;  /* 0x00100000000f7984 */ /* 0x000ee20000000400 */
[----:B-1----:R-:W-:Y:S02]  /*0240*/  PRMT R9, R8, 0x9910, RZ ;  /* 0x0000991008097816 */ /* 0x002fe400000000ff */
[----:B0-----:R-:W-:Y:S02]  /*0250*/  PRMT R10, R11, 0x9910, RZ ;  /* 0x000099100b0a7816 */ /* 0x001fe400000000ff */
[----:B--2---:R-:W-:-:S03]  /*0260*/  PRMT R12, R13, 0x9910, RZ ;  /* 0x000099100d0c7816 */ /* 0x004fc600000000ff */
[----:B------:R-:W-:-:S05]  /*0270*/  IMAD.IADD R9, R9, 0x1, R10 ;  /* 0x0000000109097824 */ /* 0x000fca00078e020a */
[----:B------:R-:W-:Y:S02]  /*0280*/  ISETP.GE.AND P0, PT, R9, R12, PT ;  /* 0x0000000c0900720c */ /* 0x000fe40003f06270 */
[----:B---3--:R-:W-:-:S11]  /*0290*/  PRMT R12, R15, 0x9910, RZ ;  /* 0x000099100f0c7816 */ /* 0x008fd600000000ff */
[----:B------:R-:W-:-:S05]  /*02a0*/  @!P0 IMAD.IADD R13, R8, 0x1, R11 ;  /* 0x00000001080d8824 */ /* 0x000fca00078e020b */
[----:B------:R-:W-:Y:S04]  /*02b0*/  STS.U16 [R0], R13 ;  /* 0x0000000d00007388 */ /* 0x000fe80000000400 */
[----:B------:R-:W0:Y:S04]  /*02c0*/  LDS.U16 R8, [R6+-0x2] ;  /* 0xfffffe0006087984 */ /* 0x000e280000000400 */
[----:B------:R-:W1:Y:S04]  /*02d0*/  LDS.U16 R11, [R7+-0x80] ;  /* 0xffff8000070b7984 */ /* 0x000e680000000400 */
[----:B------:R-:W2:Y:S01]  /*02e0*/  LDS.U16 R13, [R0+0x40] ;  /* 0x00004000000d7984 */ /* 0x000ea20000000400 */
[----:B0-----:R-:W-:-:S02]  /*02f0*/  PRMT R9, R8, 0x9910, RZ ;  /* 0x0000991008097816 */ /* 0x001fc400000000ff */
[----:B-1----:R-:W-:-:S05]  /*0300*/  PRMT R10, R11, 0x9910, RZ ;  /* 0x000099100b0a7816 */ /* 0x002fca00000000ff */
[----:B------:R-:W-:-:S05]  /*0310*/  IMAD.IADD R9, R9, 0x1, R10 ;  /* 0x0000000109097824 */ /* 0x000fca00078e020a */
[----:B------:R-:W-:Y:S02]  /*0320*/  ISETP.GE.AND P0, PT, R9, R12, PT ;  /* 0x0000000c0900720c */ /* 0x000fe40003f06270 */
[----:B--2---:R-:W-:-:S11]  /*0330*/  PRMT R12, R13, 0x9910, RZ ;  /* 0x000099100d0c7816 */ /* 0x004fd600000000ff */
[----:B------:R-:W-:-:S05]  /*0340*/  @!P0 IMAD.IADD R15, R8, 0x1, R11 ;  /* 0x00000001080f8824 */ /* 0x000fca00078e020b */
[----:B------:R-:W-:Y:S04]  /*0350*/  STS.U16 [R0+0x1000], R15 ;  /* 0x0010000f00007388 */ /* 0x000fe80000000400 */
        /* <DEDUP_REMOVED lines=16> */
[----:B------:R-:W-:-:S05]  /*0460*/  @!P0 IMAD.IADD R15, R8, 0x1, R11 ;  /* 0x00000001080f8824 */ /* 0x000fca00078e020b */
[----:B------:R-:W-:Y:S01]  /*0470*/  STS.U16 [R0+0x1040], R15 ;  /* 0x0010400f00007388 */ /* 0x000fe20000000400 */
[----:B------:R-:W-:Y:S06]  /*0480*/  BAR.SYNC.DEFER_BLOCKING 0x0 ;  /* 0x0000000000007b1d */ /* 0x000fec0000010000 */
[----:B------:R-:W0:Y:S04]  /*0490*/  LDS.U16 R8, [R6+-0x1000] ;  /* 0xfff0000006087984 */ /* 0x000e280000000400 */
[----:B------:R-:W1:Y:S04]  /*04a0*/  LDS.U16 R11, [R7] ;  /* 0x00000000070b7984 */ /* 0x000e680000000400 */
[----:B------:R-:W2:Y:S04]  /*04b0*/  LDS.U16 R13, [R0] ;  /* 0x00000000000d7984 */ /* 0x000ea80000000400 */
[----:B------:R-:W3:Y:S01]  /*04c0*/  LDS.U16 R15, [R0+0x1000] ;  /* 0x00100000000f7984 */ /* 0x000ee20000000400 */
[----:B0-----:R-:W-:-:S02]  /*04d0*/  PRMT R9, R8, 0x9910, RZ ;  /* 0x0000991008097816 */ /* 0x001fc400000000ff */
[----:B-1----:R-:W-:Y:S02]  /*04e0*/  PRMT R10, R11, 0x9910, RZ ;  /* 0x000099100b0a7816 */ /* 0x002fe400000000ff */
[----:B--2---:R-:W-:-:S03]  /*04f0*/  PRMT R12, R13, 0x9910, RZ ;  /* 0x000099100d0c7816 */ /* 0x004fc600000000ff */
[----:B------:R-:W-:-:S05]  /*0500*/  IMAD.IADD R9, R9, 0x1, R10 ;  /* 0x0000000109097824 */ /* 0x000fca00078e020a */
[----:B------:R-:W-:Y:S02]  /*0510*/  ISETP.GE.AND P0, PT, R9, R12, PT ;  /* 0x0000000c0900720c */ /* 0x000fe40003f06270 */
[----:B---3--:R-:W-:-:S11]  /*0520*/  PRMT R12, R15, 0x9910, RZ ;  /* 0x000099100f0c7816 */ /* 0x008fd600000000ff */
[----:B------:R-:W-:-:S05]  /*0530*/  @!P0 IMAD.IADD R13, R8, 0x1, R11 ;  /* 0x00000001080d8824 */ /* 0x000fca00078e020b */
[----:B------:R-:W-:Y:S04]  /*0540*/  STS.U16 [R0], R13 ;  /* 0x0000000d00007388 */ /* 0x000fe80000000400 */
[----:B------:R-:W0:Y:S04]  /*0550*/  LDS.U16 R8, [R6] ;  /* 0x0000000006087984 */ /* 0x000e280000000400 */
[----:B------:R-:W1:Y:S04]  /*0560*/  LDS.U16 R11, [R7] ;  /* 0x00000000070b7984 */ /* 0x000e680000000400 */
        /* <DEDUP_REMOVED lines=9> */
[----:B------:R-:W1:Y:S04]  /*0600*/  LDS.U16 R11, [R7+0x40] ;  /* 0x00004000070b7984 */ /* 0x000e680000000400 */
        /* <DEDUP_REMOVED lines=8> */
[----:B------:R0:W1:Y:S04]  /*0690*/  LDS.U16 R8, [R6] ;  /* 0x0000000006087984 */ /* 0x0000680000000400 */
[----:B------:R2:W3:Y:S01]  /*06a0*/  LDS.U16 R11, [R7+0x40] ;  /* 0x00004000070b7984 */ /* 0x0004e20000000400 */
[----:B0-----:R-:W-:Y:S02]  /*06b0*/  VIADD R6, R6, 0x4 ;  /* 0x0000000406067836 */ /* 0x001fe40000000000 */
[----:B--2---:R-:W-:Y:S01]  /*06c0*/  VIADD R7, R7, 0x100 ;  /* 0x0000010007077836 */ /* 0x004fe20000000000 */
[----:B-1----:R-:W-:-:S02]  /*06d0*/  PRMT R9, R8, 0x9910, RZ ;  /* 0x0000991008097816 */ /* 0x002fc400000000ff */
[----:B---3--:R-:W-:-:S05]  /*06e0*/  PRMT R10, R11, 0x9910, RZ ;  /* 0x000099100b0a7816 */ /* 0x008fca00000000ff */
[----:B------:R-:W-:-:S05]  /*06f0*/  IMAD.IADD R9, R9, 0x1, R10 ;  /* 0x0000000109097824 */ /* 0x000fca00078e020a */
[----:B------:R-:W-:-:S13]  /*0700*/  ISETP.GE.AND P0, PT, R9, R12, PT ;  /* 0x0000000c0900720c */ /* 0x000fda0003f06270 */
[----:B------:R-:W-:-:S05]  /*0710*/  @!P0 IMAD.IADD R15, R8, 0x1, R11 ;  /* 0x00000001080f8824 */ /* 0x000fca00078e020b */
[----:B------:R1:W-:Y:S01]  /*0720*/  STS.U16 [R0+0x1040], R15 ;  /* 0x0010400f00007388 */ /* 0x0003e20000000400 */
[----:B------:R-:W-:Y:S06]  /*0730*/  BAR.SYNC.DEFER_BLOCKING 0x0 ;  /* 0x0000000000007b1d */ /* 0x000fec0000010000 */
[----:B------:R-:W-:Y:S05]  /*0740*/  BRA.U UP0, `(.L_x_4) ;  /* 0xfffffff900a47547 */ /* 0x000fea000b83ffff */
[----:B------:R-:W0:Y:S04]  /*0750*/  LDS.U16 R7, [R0] ;  /* 0x0000000000077984 */ /* 0x000e280000000400 */
[----:B------:R-:W2:Y:S04]  /*0760*/  LDS.U16 R9, [R0+0x1000] ;  /* 0x0010000000097984 */ /* 0x000ea80000000400 */
[----:B------:R-:W3:Y:S04]  /*0770*/  LDS.U16 R11, [R0+0x40] ;  /* 0x00004000000b7984 */ /* 0x000ee80000000400 */
[----:B------:R-:W4:Y:S04]  /*0780*/  LDS.U16 R13, [R0+0x1040] ;  /* 0x00104000000d7984 */ /* 0x000f280000000400 */
[----:B0-----:R-:W-:Y:S04]  /*0790*/  STG.E.U16 desc[UR6][R2.64], R7 ;  /* 0x0000000702007986 */ /* 0x001fe8000c101506 */
[----:B--2---:R-:W-:Y:S04]  /*07a0*/  STG.E.U16 desc[UR6][R4.64], R9 ;  /* 0x0000000904007986 */ /* 0x004fe8000c101506 */
[----:B---3--:R-:W-:Y:S04]  /*07b0*/  STG.E.U16 desc[UR6][R2.64+0x40], R11 ;  /* 0x0000400b02007986 */ /* 0x008fe8000c101506 */
[----:B----4-:R-:W-:Y:S01]  /*07c0*/  STG.E.U16 desc[UR6][R4.64+0x40], R13 ;  /* 0x0000400d04007986 */ /* 0x010fe2000c101506 */
[----:B------:R-:W-:Y:S05]  /*07d0*/  EXIT ;  /* 0x000000000000794d */ /* 0x000fea0003800000 */
.L_x_5:
        /* <DEDUP_REMOVED lines=10> */
.L_x_8:


//--------------------- .nv.shared._Z6Phase3Psii  --------------------------
	.section	.nv.shared._Z6Phase3Psii,"aw",@nobits
	.sectionflags	@""
	.align	2
.nv.shared._Z6Phase3Psii:
	.zero		25600


//--------------------- .nv.shared.reserved.0     --------------------------
	.section	.nv.shared.reserved.0,"aw",@nobits
	.weak		__nv_reservedSMEM_offset_0_alias
	.size		__nv_reservedSMEM_offset_0_alias, 0, 64
	.other		__nv_reservedSMEM_offset_0_alias,@"STO_CUDA_RESERVED_SHARED STV_DEFAULT"
__nv_reservedSMEM_offset_0_alias:
	.zero		0
	.zero		64


//--------------------- .nv.shared._Z6Phase2Psii  --------------------------
	.section	.nv.shared._Z6Phase2Psii,"aw",@nobits
	.sectionflags	@""
	.align	2
.nv.shared._Z6Phase2Psii:
	.zero		25600


//--------------------- .nv.shared._Z6Phase1Psii  --------------------------
	.section	.nv.shared._Z6Phase1Psii,"aw",@nobits
	.sectionflags	@""
	.align	2
.nv.shared._Z6Phase1Psii:
	.zero		9216


//--------------------- .nv.constant0._Z6Phase3Psii --------------------------
	.section	.nv.constant0._Z6Phase3Psii,"a",@progbits
	.sectionflags	@""
	.align	4
.nv.constant0._Z6Phase3Psii:
	.zero		912


//--------------------- .nv.constant0._Z6Phase2Psii --------------------------
	.section	.nv.constant0._Z6Phase2Psii,"a",@progbits
	.sectionflags	@""
	.align	4
.nv.constant0._Z6Phase2Psii:
	.zero		912


//--------------------- .nv.constant0._Z6Phase1Psii --------------------------
	.section	.nv.constant0._Z6Phase1Psii,"a",@progbits
	.sectionflags	@""
	.align	4
.nv.constant0._Z6Phase1Psii:
	.zero		912


//--------------------- SYMBOLS --------------------------

	.type		.nv.reservedSmem.offset0,@object
	.size		.nv.reservedSmem.offset0,0x4
	.type		.nv.reservedSmem.cap,@object
	.size		.nv.reservedSmem.cap,0x4
